// auto-generated by cutlass_sweep.gemm — config: {"arch": "sm_100", "cluster_m": 1, "cluster_n": 1, "dtype": "e5m2", "stages": 0, "tile_k": 64, "tile_m": 128, "tile_n": 64}
#include "cutlass/cutlass.h"
#include "cutlass/gemm/collective/collective_builder.hpp"
#include "cutlass/gemm/device/gemm_universal_adapter.h"
#include "cutlass/gemm/kernel/gemm_universal.hpp"
#include "cutlass/epilogue/collective/collective_builder.hpp"

using ElemA = cutlass::float_e5m2_t;
using ElemB = cutlass::float_e5m2_t;
using ElemCD = cutlass::float_e5m2_t;
using Acc  = float;
using TileShape    = cute::Shape<cute::_128, cute::_64, cute::_64>;
using ClusterShape = cute::Shape<cute::_1, cute::_1, cute::_1>;

using CollectiveEpilogue = typename cutlass::epilogue::collective::CollectiveBuilder<
    cutlass::arch::Sm100, cutlass::arch::OpClassTensorOp,
    TileShape, ClusterShape,
    cutlass::epilogue::collective::EpilogueTileAuto,
    Acc, Acc,
    ElemCD, cutlass::layout::RowMajor, 128 / cutlass::sizeof_bits<ElemCD>::value,
    ElemCD, cutlass::layout::RowMajor, 128 / cutlass::sizeof_bits<ElemCD>::value,
    cutlass::epilogue::collective::EpilogueScheduleAuto
  >::CollectiveOp;

using CollectiveMainloop = typename cutlass::gemm::collective::CollectiveBuilder<
    cutlass::arch::Sm100, cutlass::arch::OpClassTensorOp,
    ElemA, cutlass::layout::RowMajor, 128 / cutlass::sizeof_bits<ElemA>::value,
    ElemB, cutlass::layout::ColumnMajor, 128 / cutlass::sizeof_bits<ElemB>::value,
    Acc,
    TileShape, ClusterShape,
    cutlass::gemm::collective::StageCountAutoCarveout<static_cast<int>(sizeof(typename CollectiveEpilogue::SharedStorage))>,
    cutlass::gemm::collective::KernelScheduleAuto
  >::CollectiveOp;

using GemmKernel = cutlass::gemm::kernel::GemmUniversal<
    cute::Shape<int,int,int,int>,
    CollectiveMainloop,
    CollectiveEpilogue
>;
using Gemm = cutlass::gemm::device::GemmUniversalAdapter<GemmKernel>;

// Force the device kernel symbol into the cubin without needing a host main.
auto* _anchor = &cutlass::device_kernel<GemmKernel>;


// ===== COMPILED SASS (sm_100a) =====

	.target	sm_100a

	.elftype	@"ET_EXEC"


//--------------------- .note.nv.tkinfo           --------------------------
	.section	.note.nv.tkinfo,"",@"SHT_NOTE"
	.sectionflags	@"SHF_NOTE_NV_TKINFO"
	.tkinfo
        /*0018*/ 	.word	0x00000002
        /*0030*/ 	.string	""
        /*0030*/ 	.string	"ptxas"
        /*0030*/ 	.string	"Cuda compilation tools, release 13.0, V13.0.88"
        /*0030*/ 	.string	"Build cuda_13.0.r13.0/compiler.36424714_0"
        /*0030*/ 	.string	"-arch sm_100a -m 64 "



//--------------------- .note.nv.cuinfo           --------------------------
	.section	.note.nv.cuinfo,"",@"SHT_NOTE"
	.sectionflags	@"SHF_NOTE_NV_CUINFO"
        /*0018*/ 	.short	0x0002
        /*001a*/ 	.short	0x0064
        /*001c*/ 	.short	0x0082
	.zero		2


//--------------------- .nv.info                  --------------------------
	.section	.nv.info,"",@"SHT_CUDA_INFO"
	.align	4


	//----- nvinfo : EIATTR_REGCOUNT
	.align		4
        /*0000*/ 	.byte	0x04, 0x2f
        /*0002*/ 	.short	(.L_19 - .L_18)
	.align		4
.L_18:
        /*0004*/ 	.word	index@(_ZN7cutlass13device_kernelINS_4gemm6kernel13GemmUniversalIN4cute5tupleIJiiiiEEENS1_10collective13CollectiveMmaINS1_35MainloopSm100TmaUmmaWarpSpecializedILi17ELi2ELi4ENS5_IJNS4_1CILi1EEESB_SB_EEEEENS5_IJNSA_ILi128EEENSA_ILi64EEESF_EEENS_12float_e5m2_tENS5_IJlSB_lEEESH_SI_NS4_8TiledMMAINS4_8MMA_AtomIJNS4_10MMA_TraitsINS4_19SM100_MMA_F8F6F4_SSEJSH_SH_fSE_SF_NS4_17integral_constantINS4_4UMMA5MajorELSP_0EEESQ_NSN_INSO_7ScaleInELSR_0EEESS_EEEEEENS4_6LayoutISC_NS5_IJNSA_ILi0EEESW_SW_EEEEENS5_IJNS4_10UnderscoreESZ_SZ_EEEEENS4_13SM90_TMA_LOADENS4_14ComposedLayoutINS4_7SwizzleILi2ELi4ELi3EEENS4_18smem_ptr_flag_bitsILi8EEENSV_INS5_IJNSA_ILi8EEESF_EEENS5_IJSF_SB_EEEEEEEvNS4_8identityES12_S1C_vS1D_EENS_8epilogue10collective18CollectiveEpilogueINS1F_23Sm100TmaWarpSpecializedILi1ELi1ELi64ELb0ELb0EEEJSG_NS5_IJNSV_ISE_SB_EENSV_ISF_SB_EEEEESH_SI_SH_SI_NS1F_6fusion15FusionCallbacksIS1J_NS1N_17LinearCombinationISH_fSH_fLNS_15FloatRoundStyleE2EEESG_S1M_JEEENS4_5SM1004TMEM4LOAD26SM100_TMEM_LOAD_32dp32b64xES12_S1C_NS4_39AutoVectorizingCopyWithAssumedAlignmentILi128EEENS4_14SM90_TMA_STOREES1C_S1Y_S1Y_EEEvvEEEEvNT_6ParamsE)
        /*0008*/ 	.word	0x000000c2


	//----- nvinfo : EIATTR_FRAME_SIZE
	.align		4
.L_19:
        /*000c*/ 	.byte	0x04, 0x11
        /*000e*/ 	.short	(.L_21 - .L_20)
	.align		4
.L_20:
        /*0010*/ 	.word	index@($__internal_2_$__cuda_sm10x_tcgen05_guardrail_trap_unallocated_columns_being_dealloced)
        /*0014*/ 	.word	0x00000000


	//----- nvinfo : EIATTR_FRAME_SIZE
	.align		4
.L_21:
        /*0018*/ 	.byte	0x04, 0x11
        /*001a*/ 	.short	(.L_23 - .L_22)
	.align		4
.L_22:
        /*001c*/ 	.word	index@($__internal_1_$__cuda_sm10x_tcgen05_guardrail_trap_phase_invalid_during_alloc)
        /*0020*/ 	.word	0x00000000


	//----- nvinfo : EIATTR_FRAME_SIZE
	.align		4
.L_23:
        /*0024*/ 	.byte	0x04, 0x11
        /*0026*/ 	.short	(.L_25 - .L_24)
	.align		4
.L_24:
        /*0028*/ 	.word	index@($__internal_0_$__cuda_sm10x_tcgen05_guardrail_trap_col_being_dealloced_not_returned_by_alloc)
        /*002c*/ 	.word	0x00000000


	//----- nvinfo : EIATTR_FRAME_SIZE
	.align		4
.L_25:
        /*0030*/ 	.byte	0x04, 0x11
        /*0032*/ 	.short	(.L_27 - .L_26)
	.align		4
.L_26:
        /*0034*/ 	.word	index@(_ZN7cutlass13device_kernelINS_4gemm6kernel13GemmUniversalIN4cute5tupleIJiiiiEEENS1_10collective13CollectiveMmaINS1_35MainloopSm100TmaUmmaWarpSpecializedILi17ELi2ELi4ENS5_IJNS4_1CILi1EEESB_SB_EEEEENS5_IJNSA_ILi128EEENSA_ILi64EEESF_EEENS_12float_e5m2_tENS5_IJlSB_lEEESH_SI_NS4_8TiledMMAINS4_8MMA_AtomIJNS4_10MMA_TraitsINS4_19SM100_MMA_F8F6F4_SSEJSH_SH_fSE_SF_NS4_17integral_constantINS4_4UMMA5MajorELSP_0EEESQ_NSN_INSO_7ScaleInELSR_0EEESS_EEEEEENS4_6LayoutISC_NS5_IJNSA_ILi0EEESW_SW_EEEEENS5_IJNS4_10UnderscoreESZ_SZ_EEEEENS4_13SM90_TMA_LOADENS4_14ComposedLayoutINS4_7SwizzleILi2ELi4ELi3EEENS4_18smem_ptr_flag_bitsILi8EEENSV_INS5_IJNSA_ILi8EEESF_EEENS5_IJSF_SB_EEEEEEEvNS4_8identityES12_S1C_vS1D_EENS_8epilogue10collective18CollectiveEpilogueINS1F_23Sm100TmaWarpSpecializedILi1ELi1ELi64ELb0ELb0EEEJSG_NS5_IJNSV_ISE_SB_EENSV_ISF_SB_EEEEESH_SI_SH_SI_NS1F_6fusion15FusionCallbacksIS1J_NS1N_17LinearCombinationISH_fSH_fLNS_15FloatRoundStyleE2EEESG_S1M_JEEENS4_5SM1004TMEM4LOAD26SM100_TMEM_LOAD_32dp32b64xES12_S1C_NS4_39AutoVectorizingCopyWithAssumedAlignmentILi128EEENS4_14SM90_TMA_STOREES1C_S1Y_S1Y_EEEvvEEEEvNT_6ParamsE)
        /*0038*/ 	.word	0x00000000


	//----- nvinfo : EIATTR_MIN_STACK_SIZE
	.align		4
.L_27:
        /*003c*/ 	.byte	0x04, 0x12
        /*003e*/ 	.short	(.L_29 - .L_28)
	.align		4
.L_28:
        /*0040*/ 	.word	index@(_ZN7cutlass13device_kernelINS_4gemm6kernel13GemmUniversalIN4cute5tupleIJiiiiEEENS1_10collective13CollectiveMmaINS1_35MainloopSm100TmaUmmaWarpSpecializedILi17ELi2ELi4ENS5_IJNS4_1CILi1EEESB_SB_EEEEENS5_IJNSA_ILi128EEENSA_ILi64EEESF_EEENS_12float_e5m2_tENS5_IJlSB_lEEESH_SI_NS4_8TiledMMAINS4_8MMA_AtomIJNS4_10MMA_TraitsINS4_19SM100_MMA_F8F6F4_SSEJSH_SH_fSE_SF_NS4_17integral_constantINS4_4UMMA5MajorELSP_0EEESQ_NSN_INSO_7ScaleInELSR_0EEESS_EEEEEENS4_6LayoutISC_NS5_IJNSA_ILi0EEESW_SW_EEEEENS5_IJNS4_10UnderscoreESZ_SZ_EEEEENS4_13SM90_TMA_LOADENS4_14ComposedLayoutINS4_7SwizzleILi2ELi4ELi3EEENS4_18smem_ptr_flag_bitsILi8EEENSV_INS5_IJNSA_ILi8EEESF_EEENS5_IJSF_SB_EEEEEEEvNS4_8identityES12_S1C_vS1D_EENS_8epilogue10collective18CollectiveEpilogueINS1F_23Sm100TmaWarpSpecializedILi1ELi1ELi64ELb0ELb0EEEJSG_NS5_IJNSV_ISE_SB_EENSV_ISF_SB_EEEEESH_SI_SH_SI_NS1F_6fusion15FusionCallbacksIS1J_NS1N_17LinearCombinationISH_fSH_fLNS_15FloatRoundStyleE2EEESG_S1M_JEEENS4_5SM1004TMEM4LOAD26SM100_TMEM_LOAD_32dp32b64xES12_S1C_NS4_39AutoVectorizingCopyWithAssumedAlignmentILi128EEENS4_14SM90_TMA_STOREES1C_S1Y_S1Y_EEEvvEEEEvNT_6ParamsE)
        /*0044*/ 	.word	0x00000000
.L_29:


//--------------------- .nv.compat                --------------------------
	.section	.nv.compat,"",@"SHT_CUDA_COMPAT_INFO"
	.align	4
        /*0000*/ 	.byte	0x02, 0x09, 0x01, 0x00, 0x02, 0x02, 0x02, 0x00, 0x02, 0x05, 0x05, 0x00, 0x03, 0x07, 0x01, 0x01
        /*0010*/ 	.byte	0x02, 0x03, 0x01, 0x00, 0x02, 0x06, 0x01, 0x00, 0x04, 0x0b, 0x08, 0x00, 0x09, 0x00, 0x00, 0x00
        /*0020*/ 	.byte	0x00, 0x00, 0x00, 0x00


//--------------------- .nv.info._ZN7cutlass13device_kernelINS_4gemm6kernel13GemmUniversalIN4cute5tupleIJiiiiEEENS1_10collective13CollectiveMmaINS1_35MainloopSm100TmaUmmaWarpSpecializedILi17ELi2ELi4ENS5_IJNS4_1CILi1EEESB_SB_EEEEENS5_IJNSA_ILi128EEENSA_ILi64EEESF_EEENS_12float_e5m2_tENS5_IJlSB_lEEESH_SI_NS4_8TiledMMAINS4_8MMA_AtomIJNS4_10MMA_TraitsINS4_19SM100_MMA_F8F6F4_SSEJSH_SH_fSE_SF_NS4_17integral_constantINS4_4UMMA5MajorELSP_0EEESQ_NSN_INSO_7ScaleInELSR_0EEESS_EEEEEENS4_6LayoutISC_NS5_IJNSA_ILi0EEESW_SW_EEEEENS5_IJNS4_10UnderscoreESZ_SZ_EEEEENS4_13SM90_TMA_LOADENS4_14ComposedLayoutINS4_7SwizzleILi2ELi4ELi3EEENS4_18smem_ptr_flag_bitsILi8EEENSV_INS5_IJNSA_ILi8EEESF_EEENS5_IJSF_SB_EEEEEEEvNS4_8identityES12_S1C_vS1D_EENS_8epilogue10collective18CollectiveEpilogueINS1F_23Sm100TmaWarpSpecializedILi1ELi1ELi64ELb0ELb0EEEJSG_NS5_IJNSV_ISE_SB_EENSV_ISF_SB_EEEEESH_SI_SH_SI_NS1F_6fusion15FusionCallbacksIS1J_NS1N_17LinearCombinationISH_fSH_fLNS_15FloatRoundStyleE2EEESG_S1M_JEEENS4_5SM1004TMEM4LOAD26SM100_TMEM_LOAD_32dp32b64xES12_S1C_NS4_39AutoVectorizingCopyWithAssumedAlignmentILi128EEENS4_14SM90_TMA_STOREES1C_S1Y_S1Y_EEEvvEEEEvNT_6ParamsE --------------------------
	.section	.nv.info._ZN7cutlass13device_kernelINS_4gemm6kernel13GemmUniversalIN4cute5tupleIJiiiiEEENS1_10collective13CollectiveMmaINS1_35MainloopSm100TmaUmmaWarpSpecializedILi17ELi2ELi4ENS5_IJNS4_1CILi1EEESB_SB_EEEEENS5_IJNSA_ILi128EEENSA_ILi64EEESF_EEENS_12float_e5m2_tENS5_IJlSB_lEEESH_SI_NS4_8TiledMMAINS4_8MMA_AtomIJNS4_10MMA_TraitsINS4_19SM100_MMA_F8F6F4_SSEJSH_SH_fSE_SF_NS4_17integral_constantINS4_4UMMA5MajorELSP_0EEESQ_NSN_INSO_7ScaleInELSR_0EEESS_EEEEEENS4_6LayoutISC_NS5_IJNSA_ILi0EEESW_SW_EEEEENS5_IJNS4_10UnderscoreESZ_SZ_EEEEENS4_13SM90_TMA_LOADENS4_14ComposedLayoutINS4_7SwizzleILi2ELi4ELi3EEENS4_18smem_ptr_flag_bitsILi8EEENSV_INS5_IJNSA_ILi8EEESF_EEENS5_IJSF_SB_EEEEEEEvNS4_8identityES12_S1C_vS1D_EENS_8epilogue10collective18CollectiveEpilogueINS1F_23Sm100TmaWarpSpecializedILi1ELi1ELi64ELb0ELb0EEEJSG_NS5_IJNSV_ISE_SB_EENSV_ISF_SB_EEEEESH_SI_SH_SI_NS1F_6fusion15FusionCallbacksIS1J_NS1N_17LinearCombinationISH_fSH_fLNS_15FloatRoundStyleE2EEESG_S1M_JEEENS4_5SM1004TMEM4LOAD26SM100_TMEM_LOAD_32dp32b64xES12_S1C_NS4_39AutoVectorizingCopyWithAssumedAlignmentILi128EEENS4_14SM90_TMA_STOREES1C_S1Y_S1Y_EEEvvEEEEvNT_6ParamsE,"",@"SHT_CUDA_INFO"
	.sectionflags	@""
	.align	4


	//----- nvinfo : EIATTR_CUDA_API_VERSION
	.align		4
        /*0000*/ 	.byte	0x04, 0x37
        /*0002*/ 	.short	(.L_31 - .L_30)
.L_30:
        /*0004*/ 	.word	0x00000082


	//----- nvinfo : EIATTR_KPARAM_INFO
	.align		4
.L_31:
        /*0008*/ 	.byte	0x04, 0x17
        /*000a*/ 	.short	(.L_33 - .L_32)
.L_32:
        /*000c*/ 	.word	0x00000000
        /*0010*/ 	.short	0x0000
        /*0012*/ 	.short	0x0000
        /*0014*/ 	.byte	0x00, 0xf0, 0x01, 0x20


	//----- nvinfo : EIATTR_AT_ENTRY_FRAGMENTS
	.align		4
.L_33:
        /*0018*/ 	.byte	0x04, 0x4f
        /*001a*/ 	.short	(.L_35 - .L_34)


	//   ....[0]....
.L_34:
        /*001c*/ 	.word	0x00000006


	//----- nvinfo : EIATTR_RESERVED_SMEM_USED
	.align		4
.L_35:
        /*0020*/ 	.byte	0x01, 0x41
	.zero		2


	//----- nvinfo : EIATTR_SPARSE_MMA_MASK
	.align		4
        /*0024*/ 	.byte	0x03, 0x50
        /*0026*/ 	.short	0x0000


	//----- nvinfo : EIATTR_TCGEN05_1CTA_USED
	.align		4
        /*0028*/ 	.byte	0x01, 0x51
	.zero		2


	//----- nvinfo : EIATTR_MAXREG_COUNT
	.align		4
        /*002c*/ 	.byte	0x03, 0x1b
        /*002e*/ 	.short	0x00ff


	//----- nvinfo : EIATTR_NUM_BARRIERS
	.align		4
        /*0030*/ 	.byte	0x02, 0x4c
        /*0032*/ 	.byte	0x07
	.zero		1


	//----- nvinfo : EIATTR_EXTERNS
	.align		4
        /*0034*/ 	.byte	0x04, 0x0f
        /*0036*/ 	.short	(.L_37 - .L_36)


	//   ....[0]....
	.align		4
.L_36:
        /*0038*/ 	.word	index@(__assertfail)


	//----- nvinfo : EIATTR_MERCURY_ISA_VERSION
	.align		4
.L_37:
        /*003c*/ 	.byte	0x03, 0x5f
        /*003e*/ 	.short	0x0101


	//----- nvinfo : EIATTR_INT_WARP_WIDE_INSTR_OFFSETS
	.align		4
        /*0040*/ 	.byte	0x04, 0x31
        /*0042*/ 	.short	(.L_39 - .L_38)


	//   ....[0]....
.L_38:
        /*0044*/ 	.word	0x00001f50


	//   ....[1]....
        /*0048*/ 	.word	0x00004010


	//   ....[2]....
        /*004c*/ 	.word	0x00004030


	//   ....[3]....
        /*0050*/ 	.word	0x00004060


	//   ....[4]....
        /*0054*/ 	.word	0x00004a70


	//   ....[5]....
        /*0058*/ 	.word	0x00004b60


	//----- nvinfo : EIATTR_COOP_GROUP_MASK_REGIDS
	.align		4
.L_39:
        /*005c*/ 	.byte	0x04, 0x29
        /*005e*/ 	.short	(.L_41 - .L_40)


	//   ....[0]....
.L_40:
        /*0060*/ 	.word	0xffffffff


	//   ....[1]....
        /*0064*/ 	.word	0xffffffff


	//   ....[2]....
        /*0068*/ 	.word	0xffffffff


	//   ....[3]....
        /*006c*/ 	.word	0xffffffff


	//   ....[4]....
        /*0070*/ 	.word	0xffffffff


	//   ....[5]....
        /*0074*/ 	.word	0xffffffff


	//   ....[6]....
        /*0078*/ 	.word	0xffffffff


	//   ....[7]....
        /*007c*/ 	.word	0xffffffff


	//   ....[8]....
        /*0080*/ 	.word	0xffffffff


	//   ....[9]....
        /*0084*/ 	.word	0xffffffff


	//   ....[10]....
        /*0088*/ 	.word	0xffffffff


	//   ....[11]....
        /*008c*/ 	.word	0xffffffff


	//   ....[12]....
        /*0090*/ 	.word	0xffffffff


	//----- nvinfo : EIATTR_COOP_GROUP_INSTR_OFFSETS
	.align		4
.L_41:
        /*0094*/ 	.byte	0x04, 0x28
        /*0096*/ 	.short	(.L_43 - .L_42)


	//   ....[0]....
.L_42:
        /*0098*/ 	.word	0x00000090


	//   ....[1]....
        /*009c*/ 	.word	0x000004d0


	//   ....[2]....
        /*00a0*/ 	.word	0x00000810


	//   ....[3]....
        /*00a4*/ 	.word	0x00000950


	//   ....[4]....
        /*00a8*/ 	.word	0x00000a50


	//   ....[5]....
        /*00ac*/ 	.word	0x00000bc0


	//   ....[6]....
        /*00b0*/ 	.word	0x00000d60


	//   ....[7]....
        /*00b4*/ 	.word	0x00001e30


	//   ....[8]....
        /*00b8*/ 	.word	0x00003360


	//   ....[9]....
        /*00bc*/ 	.word	0x00003570


	//   ....[10]....
        /*00c0*/ 	.word	0x000035a0


	//   ....[11]....
        /*00c4*/ 	.word	0x00003ef0


	//   ....[12]....
        /*00c8*/ 	.word	0x00004120


	//----- nvinfo : EIATTR_VRC_CTA_INIT_COUNT
	.align		4
.L_43:
        /*00cc*/ 	.byte	0x02, 0x4a
        /*00ce*/ 	.byte	0x80
	.zero		1


	//----- nvinfo : EIATTR_SYSCALL_OFFSETS
	.align		4
        /*00d0*/ 	.byte	0x04, 0x46
        /*00d2*/ 	.short	(.L_45 - .L_44)


	//   ....[0]....
.L_44:
        /*00d4*/ 	.word	0x00005550


	//   ....[1]....
        /*00d8*/ 	.word	0x00005690


	//   ....[2]....
        /*00dc*/ 	.word	0x00005e30


	//----- nvinfo : EIATTR_MBARRIER_INSTR_OFFSETS
	.align		4
.L_45:
        /*00e0*/ 	.byte	0x04, 0x39
        /*00e2*/ 	.short	(.L_47 - .L_46)


	//   ....[0]....
.L_46:
        /*00e4*/ 	.word	0x000005d0
        /*00e8*/ 	.word	0x000000ff
        /*00ec*/ 	.word	0x00000000
        /*00f0*/ 	.short	0x0100
        /*00f2*/ 	.byte	0x05
	.zero		1


	//   ....[1]....
        /*00f4*/ 	.word	0x000005e0
        /*00f8*/ 	.word	0x000000ff
        /*00fc*/ 	.word	0x00000088
        /*0100*/ 	.short	0x0100
        /*0102*/ 	.byte	0x05
	.zero		1


	//   ....[2]....
        /*0104*/ 	.word	0x000005f0
        /*0108*/ 	.word	0x000000ff
        /*010c*/ 	.word	0x00000008
        /*0110*/ 	.short	0x0100
        /*0112*/ 	.byte	0x05
	.zero		1


	//   ....[3]....
        /*0114*/ 	.word	0x00000600
        /*0118*/ 	.word	0x000000ff
        /*011c*/ 	.word	0x00000090
        /*0120*/ 	.short	0x0100
        /*0122*/ 	.byte	0x05
	.zero		1


	//   ....[4]....
        /*0124*/ 	.word	0x00000610
        /*0128*/ 	.word	0x000000ff
        /*012c*/ 	.word	0x00000010
        /*0130*/ 	.short	0x0100
        /*0132*/ 	.byte	0x05
	.zero		1


	//   ....[5]....
        /*0134*/ 	.word	0x00000620
        /*0138*/ 	.word	0x000000ff
        /*013c*/ 	.word	0x00000098
        /*0140*/ 	.short	0x0100
        /*0142*/ 	.byte	0x05
	.zero		1


	//   ....[6]....
        /*0144*/ 	.word	0x00000630
        /*0148*/ 	.word	0x000000ff
        /*014c*/ 	.word	0x00000018
        /*0150*/ 	.short	0x0100
        /*0152*/ 	.byte	0x05
	.zero		1


	//   ....[7]....
        /*0154*/ 	.word	0x00000640
        /*0158*/ 	.word	0x000000ff
        /*015c*/ 	.word	0x000000a0
        /*0160*/ 	.short	0x0100
        /*0162*/ 	.byte	0x05
	.zero		1


	//   ....[8]....
        /*0164*/ 	.word	0x00000650
        /*0168*/ 	.word	0x000000ff
        /*016c*/ 	.word	0x00000020
        /*0170*/ 	.short	0x0100
        /*0172*/ 	.byte	0x05
	.zero		1


	//   ....[9]....
        /*0174*/ 	.word	0x00000660
        /*0178*/ 	.word	0x000000ff
        /*017c*/ 	.word	0x000000a8
        /*0180*/ 	.short	0x0100
        /*0182*/ 	.byte	0x05
	.zero		1


	//   ....[10]....
        /*0184*/ 	.word	0x00000670
        /*0188*/ 	.word	0x000000ff
        /*018c*/ 	.word	0x00000028
        /*0190*/ 	.short	0x0100
        /*0192*/ 	.byte	0x05
	.zero		1


	//   ....[11]....
        /*0194*/ 	.word	0x00000680
        /*0198*/ 	.word	0x000000ff
        /*019c*/ 	.word	0x000000b0
        /*01a0*/ 	.short	0x0100
        /*01a2*/ 	.byte	0x05
	.zero		1


	//   ....[12]....
        /*01a4*/ 	.word	0x00000690
        /*01a8*/ 	.word	0x000000ff
        /*01ac*/ 	.word	0x00000030
        /*01b0*/ 	.short	0x0100
        /*01b2*/ 	.byte	0x05
	.zero		1


	//   ....[13]....
        /*01b4*/ 	.word	0x000006a0
        /*01b8*/ 	.word	0x000000ff
        /*01bc*/ 	.word	0x000000b8
        /*01c0*/ 	.short	0x0100
        /*01c2*/ 	.byte	0x05
	.zero		1


	//   ....[14]....
        /*01c4*/ 	.word	0x000006b0
        /*01c8*/ 	.word	0x000000ff
        /*01cc*/ 	.word	0x00000038
        /*01d0*/ 	.short	0x0100
        /*01d2*/ 	.byte	0x05
	.zero		1


	//   ....[15]....
        /*01d4*/ 	.word	0x000006c0
        /*01d8*/ 	.word	0x000000ff
        /*01dc*/ 	.word	0x000000c0
        /*01e0*/ 	.short	0x0100
        /*01e2*/ 	.byte	0x05
	.zero		1


	//   ....[16]....
        /*01e4*/ 	.word	0x000006d0
        /*01e8*/ 	.word	0x000000ff
        /*01ec*/ 	.word	0x00000040
        /*01f0*/ 	.short	0x0100
        /*01f2*/ 	.byte	0x05
	.zero		1


	//   ....[17]....
        /*01f4*/ 	.word	0x000006e0
        /*01f8*/ 	.word	0x000000ff
        /*01fc*/ 	.word	0x000000c8
        /*0200*/ 	.short	0x0100
        /*0202*/ 	.byte	0x05
	.zero		1


	//   ....[18]....
        /*0204*/ 	.word	0x000006f0
        /*0208*/ 	.word	0x000000ff
        /*020c*/ 	.word	0x00000048
        /*0210*/ 	.short	0x0100
        /*0212*/ 	.byte	0x05
	.zero		1


	//   ....[19]....
        /*0214*/ 	.word	0x00000700
        /*0218*/ 	.word	0x000000ff
        /*021c*/ 	.word	0x000000d0
        /*0220*/ 	.short	0x0100
        /*0222*/ 	.byte	0x05
	.zero		1


	//   ....[20]....
        /*0224*/ 	.word	0x00000710
        /*0228*/ 	.word	0x000000ff
        /*022c*/ 	.word	0x00000050
        /*0230*/ 	.short	0x0100
        /*0232*/ 	.byte	0x05
	.zero		1


	//   ....[21]....
        /*0234*/ 	.word	0x00000720
        /*0238*/ 	.word	0x000000ff
        /*023c*/ 	.word	0x000000d8
        /*0240*/ 	.short	0x0100
        /*0242*/ 	.byte	0x05
	.zero		1


	//   ....[22]....
        /*0244*/ 	.word	0x00000730
        /*0248*/ 	.word	0x000000ff
        /*024c*/ 	.word	0x00000058
        /*0250*/ 	.short	0x0100
        /*0252*/ 	.byte	0x05
	.zero		1


	//   ....[23]....
        /*0254*/ 	.word	0x00000740
        /*0258*/ 	.word	0x000000ff
        /*025c*/ 	.word	0x000000e0
        /*0260*/ 	.short	0x0100
        /*0262*/ 	.byte	0x05
	.zero		1


	//   ....[24]....
        /*0264*/ 	.word	0x00000750
        /*0268*/ 	.word	0x000000ff
        /*026c*/ 	.word	0x00000060
        /*0270*/ 	.short	0x0100
        /*0272*/ 	.byte	0x05
	.zero		1


	//   ....[25]....
        /*0274*/ 	.word	0x00000760
        /*0278*/ 	.word	0x000000ff
        /*027c*/ 	.word	0x000000e8
        /*0280*/ 	.short	0x0100
        /*0282*/ 	.byte	0x05
	.zero		1


	//   ....[26]....
        /*0284*/ 	.word	0x00000770
        /*0288*/ 	.word	0x000000ff
        /*028c*/ 	.word	0x00000068
        /*0290*/ 	.short	0x0100
        /*0292*/ 	.byte	0x05
	.zero		1


	//   ....[27]....
        /*0294*/ 	.word	0x00000780
        /*0298*/ 	.word	0x000000ff
        /*029c*/ 	.word	0x000000f0
        /*02a0*/ 	.short	0x0100
        /*02a2*/ 	.byte	0x05
	.zero		1


	//   ....[28]....
        /*02a4*/ 	.word	0x00000790
        /*02a8*/ 	.word	0x000000ff
        /*02ac*/ 	.word	0x00000070
        /*02b0*/ 	.short	0x0100
        /*02b2*/ 	.byte	0x05
	.zero		1


	//   ....[29]....
        /*02b4*/ 	.word	0x000007a0
        /*02b8*/ 	.word	0x000000ff
        /*02bc*/ 	.word	0x000000f8
        /*02c0*/ 	.short	0x0100
        /*02c2*/ 	.byte	0x05
	.zero		1


	//   ....[30]....
        /*02c4*/ 	.word	0x000007b0
        /*02c8*/ 	.word	0x000000ff
        /*02cc*/ 	.word	0x00000078
        /*02d0*/ 	.short	0x0100
        /*02d2*/ 	.byte	0x05
	.zero		1


	//   ....[31]....
        /*02d4*/ 	.word	0x000007c0
        /*02d8*/ 	.word	0x000000ff
        /*02dc*/ 	.word	0x00000100
        /*02e0*/ 	.short	0x0100
        /*02e2*/ 	.byte	0x05
	.zero		1


	//   ....[32]....
        /*02e4*/ 	.word	0x000007d0
        /*02e8*/ 	.word	0x000000ff
        /*02ec*/ 	.word	0x00000080
        /*02f0*/ 	.short	0x0100
        /*02f2*/ 	.byte	0x05
	.zero		1


	//   ....[33]....
        /*02f4*/ 	.word	0x000007e0
        /*02f8*/ 	.word	0x000000ff
        /*02fc*/ 	.word	0x00000108
        /*0300*/ 	.short	0x0100
        /*0302*/ 	.byte	0x05
	.zero		1


	//   ....[34]....
        /*0304*/ 	.word	0x00000920
        /*0308*/ 	.word	0x000000ff
        /*030c*/ 	.word	0x00000110
        /*0310*/ 	.short	0x0100
        /*0312*/ 	.byte	0x06
	.zero		1


	//   ....[35]....
        /*0314*/ 	.word	0x00000930
        /*0318*/ 	.word	0x000000ff
        /*031c*/ 	.word	0x00000118
        /*0320*/ 	.short	0x0100
        /*0322*/ 	.byte	0x06
	.zero		1


	//   ....[36]....
        /*0324*/ 	.word	0x00000a20
        /*0328*/ 	.word	0x000000ff
        /*032c*/ 	.word	0x00000120
        /*0330*/ 	.short	0x0100
        /*0332*/ 	.byte	0x05
	.zero		1


	//   ....[37]....
        /*0334*/ 	.word	0x00000a30
        /*0338*/ 	.word	0x000000ff
        /*033c*/ 	.word	0x00000128
        /*0340*/ 	.short	0x0100
        /*0342*/ 	.byte	0x05
	.zero		1


	//   ....[38]....
        /*0344*/ 	.word	0x00000b70
        /*0348*/ 	.word	0x000000ff
        /*034c*/ 	.word	0x00000130
        /*0350*/ 	.short	0x0100
        /*0352*/ 	.byte	0x05
	.zero		1


	//   ....[39]....
        /*0354*/ 	.word	0x00000b80
        /*0358*/ 	.word	0x000000ff
        /*035c*/ 	.word	0x00000140
        /*0360*/ 	.short	0x0100
        /*0362*/ 	.byte	0x05
	.zero		1


	//   ....[40]....
        /*0364*/ 	.word	0x00000b90
        /*0368*/ 	.word	0x000000ff
        /*036c*/ 	.word	0x00000138
        /*0370*/ 	.short	0x0100
        /*0372*/ 	.byte	0x05
	.zero		1


	//   ....[41]....
        /*0374*/ 	.word	0x00000ba0
        /*0378*/ 	.word	0x000000ff
        /*037c*/ 	.word	0x00000148
        /*0380*/ 	.short	0x0100
        /*0382*/ 	.byte	0x05
	.zero		1


	//   ....[42]....
        /*0384*/ 	.word	0x00000cd0
        /*0388*/ 	.word	0x000000ff
        /*038c*/ 	.word	0x00000150
        /*0390*/ 	.short	0x0100
        /*0392*/ 	.byte	0x06
	.zero		1


	//   ....[43]....
        /*0394*/ 	.word	0x00000ce0
        /*0398*/ 	.word	0x000000ff
        /*039c*/ 	.word	0x00000170
        /*03a0*/ 	.short	0x0100
        /*03a2*/ 	.byte	0x06
	.zero		1


	//   ....[44]....
        /*03a4*/ 	.word	0x00000cf0
        /*03a8*/ 	.word	0x000000ff
        /*03ac*/ 	.word	0x00000158
        /*03b0*/ 	.short	0x0100
        /*03b2*/ 	.byte	0x06
	.zero		1


	//   ....[45]....
        /*03b4*/ 	.word	0x00000d00
        /*03b8*/ 	.word	0x000000ff
        /*03bc*/ 	.word	0x00000178
        /*03c0*/ 	.short	0x0100
        /*03c2*/ 	.byte	0x06
	.zero		1


	//   ....[46]....
        /*03c4*/ 	.word	0x00000d10
        /*03c8*/ 	.word	0x000000ff
        /*03cc*/ 	.word	0x00000160
        /*03d0*/ 	.short	0x0100
        /*03d2*/ 	.byte	0x06
	.zero		1


	//   ....[47]....
        /*03d4*/ 	.word	0x00000d20
        /*03d8*/ 	.word	0x000000ff
        /*03dc*/ 	.word	0x00000180
        /*03e0*/ 	.short	0x0100
        /*03e2*/ 	.byte	0x06
	.zero		1


	//   ....[48]....
        /*03e4*/ 	.word	0x00000d30
        /*03e8*/ 	.word	0x000000ff
        /*03ec*/ 	.word	0x00000168
        /*03f0*/ 	.short	0x0100
        /*03f2*/ 	.byte	0x06
	.zero		1


	//   ....[49]....
        /*03f4*/ 	.word	0x00000d40
        /*03f8*/ 	.word	0x000000ff
        /*03fc*/ 	.word	0x00000188
        /*0400*/ 	.short	0x0100
        /*0402*/ 	.byte	0x06
	.zero		1


	//   ....[50]....
        /*0404*/ 	.word	0x00000e30
        /*0408*/ 	.word	0x000000ff
        /*040c*/ 	.word	0x00000190
        /*0410*/ 	.short	0x0100
        /*0412*/ 	.byte	0x05
	.zero		1


	//   ....[51]....
        /*0414*/ 	.word	0x00000e40
        /*0418*/ 	.word	0x000000ff
        /*041c*/ 	.word	0x000001a0
        /*0420*/ 	.short	0x0100
        /*0422*/ 	.byte	0x05
	.zero		1


	//   ....[52]....
        /*0424*/ 	.word	0x00000e50
        /*0428*/ 	.word	0x000000ff
        /*042c*/ 	.word	0x00000198
        /*0430*/ 	.short	0x0100
        /*0432*/ 	.byte	0x05
	.zero		1


	//   ....[53]....
        /*0434*/ 	.word	0x00000e60
        /*0438*/ 	.word	0x000000ff
        /*043c*/ 	.word	0x000001a8
        /*0440*/ 	.short	0x0100
        /*0442*/ 	.byte	0x05
	.zero		1


	//   ....[54]....
        /*0444*/ 	.word	0x00001730
        /*0448*/ 	.word	0x00000003
        /*044c*/ 	.word	0x000001a0
        /*0450*/ 	.short	0x010a
        /*0452*/ 	.byte	0xff
	.zero		1


	//   ....[55]....
        /*0454*/ 	.word	0x00001760
        /*0458*/ 	.word	0x00000003
        /*045c*/ 	.word	0x00000190
        /*0460*/ 	.short	0x0101
        /*0462*/ 	.byte	0xff
	.zero		1


	//   ....[56]....
        /*0464*/ 	.word	0x00001830
        /*0468*/ 	.word	0x000000ff
        /*046c*/ 	.word	0x00000088
        /*0470*/ 	.short	0x010a
        /*0472*/ 	.byte	0x08
	.zero		1


	//   ....[57]....
        /*0474*/ 	.word	0x000018d0
        /*0478*/ 	.word	0x000000ff
        /*047c*/ 	.word	0x00000088
        /*0480*/ 	.short	0x010a
        /*0482*/ 	.byte	0x21
	.zero		1


	//   ....[58]....
        /*0484*/ 	.word	0x00001a20
        /*0488*/ 	.word	0x000000ff
        /*048c*/ 	.word	0x00000088
        /*0490*/ 	.short	0x010a
        /*0492*/ 	.byte	0x08
	.zero		1


	//   ....[59]....
        /*0494*/ 	.word	0x00001b30
        /*0498*/ 	.word	0x000000ff
        /*049c*/ 	.word	0x00000128
        /*04a0*/ 	.short	0x0101
        /*04a2*/ 	.byte	0x04
	.zero		1


	//   ....[60]....
        /*04a4*/ 	.word	0x00001b50
        /*04a8*/ 	.word	0x000000ff
        /*04ac*/ 	.word	0x00000088
        /*04b0*/ 	.short	0x010a
        /*04b2*/ 	.byte	0x08
	.zero		1


	//   ....[61]....
        /*04b4*/ 	.word	0x00001bd0
        /*04b8*/ 	.word	0x000000ff
        /*04bc*/ 	.word	0x00000088
        /*04c0*/ 	.short	0x010a
        /*04c2*/ 	.byte	0x11
	.zero		1


	//   ....[62]....
        /*04c4*/ 	.word	0x00001d20
        /*04c8*/ 	.word	0x000000ff
        /*04cc*/ 	.word	0x00000088
        /*04d0*/ 	.short	0x010a
        /*04d2*/ 	.byte	0x08
	.zero		1


	//   ....[63]....
        /*04d4*/ 	.word	0x00001e60
        /*04d8*/ 	.word	0x00000002
        /*04dc*/ 	.word	0x00000130
        /*04e0*/ 	.short	0x010a
        /*04e2*/ 	.byte	0xff
	.zero		1


	//   ....[64]....
        /*04e4*/ 	.word	0x00001f20
        /*04e8*/ 	.word	0x00000002
        /*04ec*/ 	.word	0x00000000
        /*04f0*/ 	.short	0x0101
        /*04f2*/ 	.byte	0xff
	.zero		1


	//   ....[65]....
        /*04f4*/ 	.word	0x00002480
        /*04f8*/ 	.word	0x000000ff
        /*04fc*/ 	.word	0x00000000
        /*0500*/ 	.short	0x010a
        /*0502*/ 	.byte	0x05
	.zero		1


	//   ....[66]....
        /*0504*/ 	.word	0x00002510
        /*0508*/ 	.word	0x000000ff
        /*050c*/ 	.word	0x00000000
        /*0510*/ 	.short	0x010a
        /*0512*/ 	.byte	0x05
	.zero		1


	//   ....[67]....
        /*0514*/ 	.word	0x000025a0
        /*0518*/ 	.word	0x000000ff
        /*051c*/ 	.word	0x00000000
        /*0520*/ 	.short	0x010a
        /*0522*/ 	.byte	0x05
	.zero		1


	//   ....[68]....
        /*0524*/ 	.word	0x00002630
        /*0528*/ 	.word	0x000000ff
        /*052c*/ 	.word	0x00000000
        /*0530*/ 	.short	0x010a
        /*0532*/ 	.byte	0x05
	.zero		1


	//   ....[69]....
        /*0534*/ 	.word	0x000026c0
        /*0538*/ 	.word	0x000000ff
        /*053c*/ 	.word	0x00000000
        /*0540*/ 	.short	0x010a
        /*0542*/ 	.byte	0x05
	.zero		1


	//   ....[70]....
        /*0544*/ 	.word	0x00002750
        /*0548*/ 	.word	0x000000ff
        /*054c*/ 	.word	0x00000000
        /*0550*/ 	.short	0x010a
        /*0552*/ 	.byte	0x05
	.zero		1


	//   ....[71]....
        /*0554*/ 	.word	0x000027e0
        /*0558*/ 	.word	0x000000ff
        /*055c*/ 	.word	0x00000000
        /*0560*/ 	.short	0x010a
        /*0562*/ 	.byte	0x05
	.zero		1


	//   ....[72]....
        /*0564*/ 	.word	0x00002870
        /*0568*/ 	.word	0x000000ff
        /*056c*/ 	.word	0x00000000
        /*0570*/ 	.short	0x010a
        /*0572*/ 	.byte	0x05
	.zero		1


	//   ....[73]....
        /*0574*/ 	.word	0x00002900
        /*0578*/ 	.word	0x000000ff
        /*057c*/ 	.word	0x00000000
        /*0580*/ 	.short	0x010a
        /*0582*/ 	.byte	0x05
	.zero		1


	//   ....[74]....
        /*0584*/ 	.word	0x00002990
        /*0588*/ 	.word	0x000000ff
        /*058c*/ 	.word	0x00000000
        /*0590*/ 	.short	0x010a
        /*0592*/ 	.byte	0x05
	.zero		1


	//   ....[75]....
        /*0594*/ 	.word	0x00002a20
        /*0598*/ 	.word	0x000000ff
        /*059c*/ 	.word	0x00000000
        /*05a0*/ 	.short	0x010a
        /*05a2*/ 	.byte	0x05
	.zero		1


	//   ....[76]....
        /*05a4*/ 	.word	0x00002ab0
        /*05a8*/ 	.word	0x000000ff
        /*05ac*/ 	.word	0x00000000
        /*05b0*/ 	.short	0x010a
        /*05b2*/ 	.byte	0x05
	.zero		1


	//   ....[77]....
        /*05b4*/ 	.word	0x00002b40
        /*05b8*/ 	.word	0x000000ff
        /*05bc*/ 	.word	0x00000000
        /*05c0*/ 	.short	0x010a
        /*05c2*/ 	.byte	0x05
	.zero		1


	//   ....[78]....
        /*05c4*/ 	.word	0x00002bd0
        /*05c8*/ 	.word	0x000000ff
        /*05cc*/ 	.word	0x00000000
        /*05d0*/ 	.short	0x010a
        /*05d2*/ 	.byte	0x05
	.zero		1


	//   ....[79]....
        /*05d4*/ 	.word	0x00002c60
        /*05d8*/ 	.word	0x000000ff
        /*05dc*/ 	.word	0x00000000
        /*05e0*/ 	.short	0x010a
        /*05e2*/ 	.byte	0x05
	.zero		1


	//   ....[80]....
        /*05e4*/ 	.word	0x00002cf0
        /*05e8*/ 	.word	0x000000ff
        /*05ec*/ 	.word	0x00000000
        /*05f0*/ 	.short	0x010a
        /*05f2*/ 	.byte	0x05
	.zero		1


	//   ....[81]....
        /*05f4*/ 	.word	0x00002d90
        /*05f8*/ 	.word	0x00000000
        /*05fc*/ 	.word	0x00000000
        /*0600*/ 	.short	0x010a
        /*0602*/ 	.byte	0xff
	.zero		1


	//   ....[82]....
        /*0604*/ 	.word	0x00002eb0
        /*0608*/ 	.word	0x00000000
        /*060c*/ 	.word	0x00000190
        /*0610*/ 	.short	0x010a
        /*0612*/ 	.byte	0xff
	.zero		1


	//   ....[83]....
        /*0614*/ 	.word	0x00002f10
        /*0618*/ 	.word	0x00000004
        /*061c*/ 	.word	0x00000000
        /*0620*/ 	.short	0x0101
        /*0622*/ 	.byte	0xff
	.zero		1


	//   ....[84]....
        /*0624*/ 	.word	0x00002f30
        /*0628*/ 	.word	0x000000ff
        /*062c*/ 	.word	0x00000140
        /*0630*/ 	.short	0x010a
        /*0632*/ 	.byte	0x05
	.zero		1


	//   ....[85]....
        /*0634*/ 	.word	0x00003050
        /*0638*/ 	.word	0x00000000
        /*063c*/ 	.word	0x00000130
        /*0640*/ 	.short	0x010a
        /*0642*/ 	.byte	0xff
	.zero		1


	//   ....[86]....
        /*0644*/ 	.word	0x00003160
        /*0648*/ 	.word	0x00000000
        /*064c*/ 	.word	0x00000000
        /*0650*/ 	.short	0x0101
        /*0652*/ 	.byte	0xff
	.zero		1


	//   ....[87]....
        /*0654*/ 	.word	0x000031f0
        /*0658*/ 	.word	0x000000ff
        /*065c*/ 	.word	0x00000140
        /*0660*/ 	.short	0x0106
        /*0662*/ 	.byte	0x05
	.zero		1


	//   ....[88]....
        /*0664*/ 	.word	0x00003210
        /*0668*/ 	.word	0x000000ff
        /*066c*/ 	.word	0x00000140
        /*0670*/ 	.short	0x010a
        /*0672*/ 	.byte	0x05
	.zero		1


	//   ....[89]....
        /*0674*/ 	.word	0x000032a0
        /*0678*/ 	.word	0x000000ff
        /*067c*/ 	.word	0x00000140
        /*0680*/ 	.short	0x0106
        /*0682*/ 	.byte	0x04
	.zero		1


	//   ....[90]....
        /*0684*/ 	.word	0x000032e0
        /*0688*/ 	.word	0x00000000
        /*068c*/ 	.word	0x00000140
        /*0690*/ 	.short	0x010a
        /*0692*/ 	.byte	0xff
	.zero		1


	//   ....[91]....
        /*0694*/ 	.word	0x000037e0
        /*0698*/ 	.word	0x00000000
        /*069c*/ 	.word	0x00000130
        /*06a0*/ 	.short	0x010a
        /*06a2*/ 	.byte	0xff
	.zero		1


	//   ....[92]....
        /*06a4*/ 	.word	0x000038f0
        /*06a8*/ 	.word	0x00000003
        /*06ac*/ 	.word	0x00000000
        /*06b0*/ 	.short	0x0101
        /*06b2*/ 	.byte	0xff
	.zero		1


	//   ....[93]....
        /*06b4*/ 	.word	0x00003900
        /*06b8*/ 	.word	0x000000ff
        /*06bc*/ 	.word	0x00000000
        /*06c0*/ 	.short	0x010a
        /*06c2*/ 	.byte	0x04
	.zero		1


	//   ....[94]....
        /*06c4*/ 	.word	0x00003920
        /*06c8*/ 	.word	0x000000ff
        /*06cc*/ 	.word	0x00000170
        /*06d0*/ 	.short	0x010a
        /*06d2*/ 	.byte	0x08
	.zero		1


	//   ....[95]....
        /*06d4*/ 	.word	0x000039f0
        /*06d8*/ 	.word	0x000000ff
        /*06dc*/ 	.word	0x00000000
        /*06e0*/ 	.short	0x010a
        /*06e2*/ 	.byte	0x07
	.zero		1


	//   ....[96]....
        /*06e4*/ 	.word	0x00003b30
        /*06e8*/ 	.word	0x000000ff
        /*06ec*/ 	.word	0x00000000
        /*06f0*/ 	.short	0x010a
        /*06f2*/ 	.byte	0x04
	.zero		1


	//   ....[97]....
        /*06f4*/ 	.word	0x00003d20
        /*06f8*/ 	.word	0x000000ff
        /*06fc*/ 	.word	0x00000000
        /*0700*/ 	.short	0x010a
        /*0702*/ 	.byte	0x05
	.zero		1


	//   ....[98]....
        /*0704*/ 	.word	0x00003db0
        /*0708*/ 	.word	0x000000ff
        /*070c*/ 	.word	0x00000000
        /*0710*/ 	.short	0x010a
        /*0712*/ 	.byte	0x05
	.zero		1


	//   ....[99]....
        /*0714*/ 	.word	0x00003e40
        /*0718*/ 	.word	0x000000ff
        /*071c*/ 	.word	0x00000000
        /*0720*/ 	.short	0x010a
        /*0722*/ 	.byte	0x05
	.zero		1


	//   ....[100]....
        /*0724*/ 	.word	0x00003ed0
        /*0728*/ 	.word	0x000000ff
        /*072c*/ 	.word	0x00000000
        /*0730*/ 	.short	0x010a
        /*0732*/ 	.byte	0x07
	.zero		1


	//   ....[101]....
        /*0734*/ 	.word	0x00004310
        /*0738*/ 	.word	0x00000000
        /*073c*/ 	.word	0x00000130
        /*0740*/ 	.short	0x010a
        /*0742*/ 	.byte	0xff
	.zero		1


	//   ....[102]....
        /*0744*/ 	.word	0x00004400
        /*0748*/ 	.word	0x00000000
        /*074c*/ 	.word	0x00000000
        /*0750*/ 	.short	0x0101
        /*0752*/ 	.byte	0xff
	.zero		1


	//   ....[103]....
        /*0754*/ 	.word	0x00004720
        /*0758*/ 	.word	0x000000ff
        /*075c*/ 	.word	0x00000128
        /*0760*/ 	.short	0x010a
        /*0762*/ 	.byte	0x06
	.zero		1


	//   ....[104]....
        /*0764*/ 	.word	0x000048a0
        /*0768*/ 	.word	0x000000ff
        /*076c*/ 	.word	0x00000118
        /*0770*/ 	.short	0x010a
        /*0772*/ 	.byte	0x06
	.zero		1


	//   ....[105]....
        /*0774*/ 	.word	0x00004bd0
        /*0778*/ 	.word	0x000000ff
        /*077c*/ 	.word	0x00000110
        /*0780*/ 	.short	0x010b
        /*0782*/ 	.byte	0x06
	.zero		1


	//   ....[106]....
        /*0784*/ 	.word	0x00004bf0
        /*0788*/ 	.word	0x000000ff
        /*078c*/ 	.word	0x00000000
        /*0790*/ 	.short	0x0101
        /*0792*/ 	.byte	0x25
	.zero		1


	//   ....[107]....
        /*0794*/ 	.word	0x00004c30
        /*0798*/ 	.word	0x00000000
        /*079c*/ 	.word	0x00000118
        /*07a0*/ 	.short	0x010a
        /*07a2*/ 	.byte	0xff
	.zero		1


	//   ....[108]....
        /*07a4*/ 	.word	0x00004f60
        /*07a8*/ 	.word	0x00000000
        /*07ac*/ 	.word	0x00000130
        /*07b0*/ 	.short	0x010a
        /*07b2*/ 	.byte	0xff
	.zero		1


	//   ....[109]....
        /*07b4*/ 	.word	0x00005070
        /*07b8*/ 	.word	0x00000000
        /*07bc*/ 	.word	0x00000000
        /*07c0*/ 	.short	0x0101
        /*07c2*/ 	.byte	0xff
	.zero		1


	//   ....[110]....
        /*07c4*/ 	.word	0x00005a10
        /*07c8*/ 	.word	0x000000ff
        /*07cc*/ 	.word	0x00000110
        /*07d0*/ 	.short	0x010a
        /*07d2*/ 	.byte	0x2b
	.zero		1


	//   ....[111]....
        /*07d4*/ 	.word	0x00005a20
        /*07d8*/ 	.word	0x0000009c
        /*07dc*/ 	.word	0x00000150
        /*07e0*/ 	.short	0x010a
        /*07e2*/ 	.byte	0xff
	.zero		1


	//   ....[112]....
        /*07e4*/ 	.word	0x00005bb0
        /*07e8*/ 	.word	0x000000ff
        /*07ec*/ 	.word	0x00000110
        /*07f0*/ 	.short	0x010a
        /*07f2*/ 	.byte	0x2b
	.zero		1


	//   ....[113]....
        /*07f4*/ 	.word	0x00005cb0
        /*07f8*/ 	.word	0x000000ff
        /*07fc*/ 	.word	0x00000000
        /*0800*/ 	.short	0x0101
        /*0802*/ 	.byte	0x04
	.zero		1


	//   ....[114]....
        /*0804*/ 	.word	0x00005d10
        /*0808*/ 	.word	0x0000009c
        /*080c*/ 	.word	0x00000150
        /*0810*/ 	.short	0x010a
        /*0812*/ 	.byte	0xff
	.zero		1


	//   ....[115]....
        /*0814*/ 	.word	0x000060d0
        /*0818*/ 	.word	0x000000ff
        /*081c*/ 	.word	0x00000000
        /*0820*/ 	.short	0x0101
        /*0822*/ 	.byte	0x05
	.zero		1


	//   ....[116]....
        /*0824*/ 	.word	0x00007180
        /*0828*/ 	.word	0x00000003
        /*082c*/ 	.word	0x000001a0
        /*0830*/ 	.short	0x010a
        /*0832*/ 	.byte	0xff
	.zero		1


	//   ....[117]....
        /*0834*/ 	.word	0x000071e0
        /*0838*/ 	.word	0x00000002
        /*083c*/ 	.word	0x00000088
        /*0840*/ 	.short	0x010a
        /*0842*/ 	.byte	0xff
	.zero		1


	//   ....[118]....
        /*0844*/ 	.word	0x00007240
        /*0848*/ 	.word	0x00000002
        /*084c*/ 	.word	0x00000088
        /*0850*/ 	.short	0x010a
        /*0852*/ 	.byte	0xff
	.zero		1


	//   ....[119]....
        /*0854*/ 	.word	0x00007290
        /*0858*/ 	.word	0x00000002
        /*085c*/ 	.word	0x00000130
        /*0860*/ 	.short	0x010a
        /*0862*/ 	.byte	0xff
	.zero		1


	//   ....[120]....
        /*0864*/ 	.word	0x000072f0
        /*0868*/ 	.word	0x00000000
        /*086c*/ 	.word	0x00000000
        /*0870*/ 	.short	0x010a
        /*0872*/ 	.byte	0xff
	.zero		1


	//   ....[121]....
        /*0874*/ 	.word	0x00007350
        /*0878*/ 	.word	0x00000000
        /*087c*/ 	.word	0x00000000
        /*0880*/ 	.short	0x010a
        /*0882*/ 	.byte	0xff
	.zero		1


	//   ....[122]....
        /*0884*/ 	.word	0x000073b0
        /*0888*/ 	.word	0x00000000
        /*088c*/ 	.word	0x00000000
        /*0890*/ 	.short	0x010a
        /*0892*/ 	.byte	0xff
	.zero		1


	//   ....[123]....
        /*0894*/ 	.word	0x00007410
        /*0898*/ 	.word	0x00000000
        /*089c*/ 	.word	0x00000000
        /*08a0*/ 	.short	0x010a
        /*08a2*/ 	.byte	0xff
	.zero		1


	//   ....[124]....
        /*08a4*/ 	.word	0x00007470
        /*08a8*/ 	.word	0x00000000
        /*08ac*/ 	.word	0x00000000
        /*08b0*/ 	.short	0x010a
        /*08b2*/ 	.byte	0xff
	.zero		1


	//   ....[125]....
        /*08b4*/ 	.word	0x000074d0
        /*08b8*/ 	.word	0x00000000
        /*08bc*/ 	.word	0x00000000
        /*08c0*/ 	.short	0x010a
        /*08c2*/ 	.byte	0xff
	.zero		1


	//   ....[126]....
        /*08c4*/ 	.word	0x00007530
        /*08c8*/ 	.word	0x00000000
        /*08cc*/ 	.word	0x00000000
        /*08d0*/ 	.short	0x010a
        /*08d2*/ 	.byte	0xff
	.zero		1


	//   ....[127]....
        /*08d4*/ 	.word	0x00007590
        /*08d8*/ 	.word	0x00000000
        /*08dc*/ 	.word	0x00000000
        /*08e0*/ 	.short	0x010a
        /*08e2*/ 	.byte	0xff
	.zero		1


	//   ....[128]....
        /*08e4*/ 	.word	0x000075f0
        /*08e8*/ 	.word	0x00000000
        /*08ec*/ 	.word	0x00000000
        /*08f0*/ 	.short	0x010a
        /*08f2*/ 	.byte	0xff
	.zero		1


	//   ....[129]....
        /*08f4*/ 	.word	0x00007650
        /*08f8*/ 	.word	0x00000000
        /*08fc*/ 	.word	0x00000000
        /*0900*/ 	.short	0x010a
        /*0902*/ 	.byte	0xff
	.zero		1


	//   ....[130]....
        /*0904*/ 	.word	0x000076b0
        /*0908*/ 	.word	0x00000000
        /*090c*/ 	.word	0x00000000
        /*0910*/ 	.short	0x010a
        /*0912*/ 	.byte	0xff
	.zero		1


	//   ....[131]....
        /*0914*/ 	.word	0x00007710
        /*0918*/ 	.word	0x00000000
        /*091c*/ 	.word	0x00000000
        /*0920*/ 	.short	0x010a
        /*0922*/ 	.byte	0xff
	.zero		1


	//   ....[132]....
        /*0924*/ 	.word	0x00007770
        /*0928*/ 	.word	0x00000000
        /*092c*/ 	.word	0x00000000
        /*0930*/ 	.short	0x010a
        /*0932*/ 	.byte	0xff
	.zero		1


	//   ....[133]....
        /*0934*/ 	.word	0x000077d0
        /*0938*/ 	.word	0x00000000
        /*093c*/ 	.word	0x00000000
        /*0940*/ 	.short	0x010a
        /*0942*/ 	.byte	0xff
	.zero		1


	//   ....[134]....
        /*0944*/ 	.word	0x00007830
        /*0948*/ 	.word	0x00000000
        /*094c*/ 	.word	0x00000000
        /*0950*/ 	.short	0x010a
        /*0952*/ 	.byte	0xff
	.zero		1


	//   ....[135]....
        /*0954*/ 	.word	0x00007890
        /*0958*/ 	.word	0x00000000
        /*095c*/ 	.word	0x00000000
        /*0960*/ 	.short	0x010a
        /*0962*/ 	.byte	0xff
	.zero		1


	//   ....[136]....
        /*0964*/ 	.word	0x000078e0
        /*0968*/ 	.word	0x00000000
        /*096c*/ 	.word	0x00000190
        /*0970*/ 	.short	0x010a
        /*0972*/ 	.byte	0xff
	.zero		1


	//   ....[137]....
        /*0974*/ 	.word	0x00007940
        /*0978*/ 	.word	0x00000000
        /*097c*/ 	.word	0x00000140
        /*0980*/ 	.short	0x010a
        /*0982*/ 	.byte	0xff
	.zero		1


	//   ....[138]....
        /*0984*/ 	.word	0x00007990
        /*0988*/ 	.word	0x00000000
        /*098c*/ 	.word	0x00000130
        /*0990*/ 	.short	0x010a
        /*0992*/ 	.byte	0xff
	.zero		1


	//   ....[139]....
        /*0994*/ 	.word	0x000079f0
        /*0998*/ 	.word	0x00000000
        /*099c*/ 	.word	0x00000140
        /*09a0*/ 	.short	0x010a
        /*09a2*/ 	.byte	0xff
	.zero		1


	//   ....[140]....
        /*09a4*/ 	.word	0x00007a40
        /*09a8*/ 	.word	0x00000000
        /*09ac*/ 	.word	0x00000130
        /*09b0*/ 	.short	0x010a
        /*09b2*/ 	.byte	0xff
	.zero		1


	//   ....[141]....
        /*09b4*/ 	.word	0x00007aa0
        /*09b8*/ 	.word	0x00000003
        /*09bc*/ 	.word	0x00000170
        /*09c0*/ 	.short	0x010a
        /*09c2*/ 	.byte	0xff
	.zero		1


	//   ....[142]....
        /*09c4*/ 	.word	0x00007b00
        /*09c8*/ 	.word	0x00000000
        /*09cc*/ 	.word	0x00000000
        /*09d0*/ 	.short	0x010a
        /*09d2*/ 	.byte	0xff
	.zero		1


	//   ....[143]....
        /*09d4*/ 	.word	0x00007b60
        /*09d8*/ 	.word	0x00000000
        /*09dc*/ 	.word	0x00000000
        /*09e0*/ 	.short	0x010a
        /*09e2*/ 	.byte	0xff
	.zero		1


	//   ....[144]....
        /*09e4*/ 	.word	0x00007bc0
        /*09e8*/ 	.word	0x00000000
        /*09ec*/ 	.word	0x00000000
        /*09f0*/ 	.short	0x010a
        /*09f2*/ 	.byte	0xff
	.zero		1


	//   ....[145]....
        /*09f4*/ 	.word	0x00007c20
        /*09f8*/ 	.word	0x00000000
        /*09fc*/ 	.word	0x00000000
        /*0a00*/ 	.short	0x010a
        /*0a02*/ 	.byte	0xff
	.zero		1


	//   ....[146]....
        /*0a04*/ 	.word	0x00007c80
        /*0a08*/ 	.word	0x00000000
        /*0a0c*/ 	.word	0x00000000
        /*0a10*/ 	.short	0x010a
        /*0a12*/ 	.byte	0xff
	.zero		1


	//   ....[147]....
        /*0a14*/ 	.word	0x00007cd0
        /*0a18*/ 	.word	0x00000000
        /*0a1c*/ 	.word	0x00000130
        /*0a20*/ 	.short	0x010a
        /*0a22*/ 	.byte	0xff
	.zero		1


	//   ....[148]....
        /*0a24*/ 	.word	0x00007d30
        /*0a28*/ 	.word	0x00000000
        /*0a2c*/ 	.word	0x00000128
        /*0a30*/ 	.short	0x010a
        /*0a32*/ 	.byte	0xff
	.zero		1


	//   ....[149]....
        /*0a34*/ 	.word	0x00007d90
        /*0a38*/ 	.word	0x00000003
        /*0a3c*/ 	.word	0x00000118
        /*0a40*/ 	.short	0x010a
        /*0a42*/ 	.byte	0xff
	.zero		1


	//   ....[150]....
        /*0a44*/ 	.word	0x00007de0
        /*0a48*/ 	.word	0x00000000
        /*0a4c*/ 	.word	0x00000130
        /*0a50*/ 	.short	0x010a
        /*0a52*/ 	.byte	0xff
	.zero		1


	//   ....[151]....
        /*0a54*/ 	.word	0x00007e40
        /*0a58*/ 	.word	0x00000000
        /*0a5c*/ 	.word	0x00000110
        /*0a60*/ 	.short	0x010a
        /*0a62*/ 	.byte	0xff
	.zero		1


	//   ....[152]....
        /*0a64*/ 	.word	0x00007e90
        /*0a68*/ 	.word	0x0000009c
        /*0a6c*/ 	.word	0x00000150
        /*0a70*/ 	.short	0x010a
        /*0a72*/ 	.byte	0xff
	.zero		1


	//----- nvinfo : EIATTR_NUM_MBARRIERS
	.align		4
.L_47:
        /*0a74*/ 	.byte	0x03, 0x38
        /*0a76*/ 	.short	0x0036


	//----- nvinfo : EIATTR_EXIT_INSTR_OFFSETS
	.align		4
        /*0a78*/ 	.byte	0x04, 0x1c
        /*0a7a*/ 	.short	(.L_49 - .L_48)


	//   ....[0]....
.L_48:
        /*0a7c*/ 	.word	0x00002dc0


	//   ....[1]....
        /*0a80*/ 	.word	0x000032b0


	//   ....[2]....
        /*0a84*/ 	.word	0x00003310


	//   ....[3]....
        /*0a88*/ 	.word	0x00004130


	//   ....[4]....
        /*0a8c*/ 	.word	0x00004c60


	//   ....[5]....
        /*0a90*/ 	.word	0x00004ca0


	//   ....[6]....
        /*0a94*/ 	.word	0x00007170


	//----- nvinfo : EIATTR_MAX_THREADS
	.align		4
.L_49:
        /*0a98*/ 	.byte	0x04, 0x05
        /*0a9a*/ 	.short	(.L_51 - .L_50)
.L_50:
        /*0a9c*/ 	.word	0x00000100
        /*0aa0*/ 	.word	0x00000001
        /*0aa4*/ 	.word	0x00000001


	//----- nvinfo : EIATTR_CRS_STACK_SIZE
	.align		4
.L_51:
        /*0aa8*/ 	.byte	0x04, 0x1e
        /*0aaa*/ 	.short	(.L_53 - .L_52)
.L_52:
        /*0aac*/ 	.word	0x00000000


	//----- nvinfo : EIATTR_CBANK_PARAM_SIZE
	.align		4
.L_53:
        /*0ab0*/ 	.byte	0x03, 0x19
        /*0ab2*/ 	.short	0x0800


	//----- nvinfo : EIATTR_PARAM_CBANK
	.align		4
        /*0ab4*/ 	.byte	0x04, 0x0a
        /*0ab6*/ 	.short	(.L_55 - .L_54)
	.align		4
.L_54:
        /*0ab8*/ 	.word	index@(.nv.constant0._ZN7cutlass13device_kernelINS_4gemm6kernel13GemmUniversalIN4cute5tupleIJiiiiEEENS1_10collective13CollectiveMmaINS1_35MainloopSm100TmaUmmaWarpSpecializedILi17ELi2ELi4ENS5_IJNS4_1CILi1EEESB_SB_EEEEENS5_IJNSA_ILi128EEENSA_ILi64EEESF_EEENS_12float_e5m2_tENS5_IJlSB_lEEESH_SI_NS4_8TiledMMAINS4_8MMA_AtomIJNS4_10MMA_TraitsINS4_19SM100_MMA_F8F6F4_SSEJSH_SH_fSE_SF_NS4_17integral_constantINS4_4UMMA5MajorELSP_0EEESQ_NSN_INSO_7ScaleInELSR_0EEESS_EEEEEENS4_6LayoutISC_NS5_IJNSA_ILi0EEESW_SW_EEEEENS5_IJNS4_10UnderscoreESZ_SZ_EEEEENS4_13SM90_TMA_LOADENS4_14ComposedLayoutINS4_7SwizzleILi2ELi4ELi3EEENS4_18smem_ptr_flag_bitsILi8EEENSV_INS5_IJNSA_ILi8EEESF_EEENS5_IJSF_SB_EEEEEEEvNS4_8identityES12_S1C_vS1D_EENS_8epilogue10collective18CollectiveEpilogueINS1F_23Sm100TmaWarpSpecializedILi1ELi1ELi64ELb0ELb0EEEJSG_NS5_IJNSV_ISE_SB_EENSV_ISF_SB_EEEEESH_SI_SH_SI_NS1F_6fusion15FusionCallbacksIS1J_NS1N_17LinearCombinationISH_fSH_fLNS_15FloatRoundStyleE2EEESG_S1M_JEEENS4_5SM1004TMEM4LOAD26SM100_TMEM_LOAD_32dp32b64xES12_S1C_NS4_39AutoVectorizingCopyWithAssumedAlignmentILi128EEENS4_14SM90_TMA_STOREES1C_S1Y_S1Y_EEEvvEEEEvNT_6ParamsE)
        /*0abc*/ 	.short	0x0380
        /*0abe*/ 	.short	0x0800


	//----- nvinfo : EIATTR_SW_WAR
	.align		4
.L_55:
        /*0ac0*/ 	.byte	0x04, 0x36
        /*0ac2*/ 	.short	(.L_57 - .L_56)
.L_56:
        /*0ac4*/ 	.word	0x00000008
.L_57:


//--------------------- .nv.callgraph             --------------------------
	.section	.nv.callgraph,"",@"SHT_CUDA_CALLGRAPH"
	.align	4
	.sectionentsize	8
	.align		4
        /*0000*/ 	.word	0x00000000
	.align		4
        /*0004*/ 	.word	0xffffffff
	.align		4
        /*0008*/ 	.word	index@(_ZN7cutlass13device_kernelINS_4gemm6kernel13GemmUniversalIN4cute5tupleIJiiiiEEENS1_10collective13CollectiveMmaINS1_35MainloopSm100TmaUmmaWarpSpecializedILi17ELi2ELi4ENS5_IJNS4_1CILi1EEESB_SB_EEEEENS5_IJNSA_ILi128EEENSA_ILi64EEESF_EEENS_12float_e5m2_tENS5_IJlSB_lEEESH_SI_NS4_8TiledMMAINS4_8MMA_AtomIJNS4_10MMA_TraitsINS4_19SM100_MMA_F8F6F4_SSEJSH_SH_fSE_SF_NS4_17integral_constantINS4_4UMMA5MajorELSP_0EEESQ_NSN_INSO_7ScaleInELSR_0EEESS_EEEEEENS4_6LayoutISC_NS5_IJNSA_ILi0EEESW_SW_EEEEENS5_IJNS4_10UnderscoreESZ_SZ_EEEEENS4_13SM90_TMA_LOADENS4_14ComposedLayoutINS4_7SwizzleILi2ELi4ELi3EEENS4_18smem_ptr_flag_bitsILi8EEENSV_INS5_IJNSA_ILi8EEESF_EEENS5_IJSF_SB_EEEEEEEvNS4_8identityES12_S1C_vS1D_EENS_8epilogue10collective18CollectiveEpilogueINS1F_23Sm100TmaWarpSpecializedILi1ELi1ELi64ELb0ELb0EEEJSG_NS5_IJNSV_ISE_SB_EENSV_ISF_SB_EEEEESH_SI_SH_SI_NS1F_6fusion15FusionCallbacksIS1J_NS1N_17LinearCombinationISH_fSH_fLNS_15FloatRoundStyleE2EEESG_S1M_JEEENS4_5SM1004TMEM4LOAD26SM100_TMEM_LOAD_32dp32b64xES12_S1C_NS4_39AutoVectorizingCopyWithAssumedAlignmentILi128EEENS4_14SM90_TMA_STOREES1C_S1Y_S1Y_EEEvvEEEEvNT_6ParamsE)
	.align		4
        /*000c*/ 	.word	index@(__assertfail)
	.align		4
        /*0010*/ 	.word	0x00000000
	.align		4
        /*0014*/ 	.word	0xfffffffe
	.align		4
        /*0018*/ 	.word	0x00000000
	.align		4
        /*001c*/ 	.word	0xfffffffd
	.align		4
        /*0020*/ 	.word	0x00000000
	.align		4
        /*0024*/ 	.word	0xfffffffc


//--------------------- .nv.constant4             --------------------------
	.section	.nv.constant4,"a",@progbits
	.align	8
	.align		8
.nv.constant4:
        /*0000*/ 	.dword	__assertfail
	.align		8
        /*0008*/ 	.dword	__unnamed_1
	.align		8
        /*0010*/ 	.dword	__unnamed_2
	.align		8
        /*0018*/ 	.dword	_ZN39_INTERNAL_34de4fa1_4_k_cu_22f038f6_77294cuda3std3__45__cpo5beginE
	.align		8
        /*0020*/ 	.dword	_ZN39_INTERNAL_34de4fa1_4_k_cu_22f038f6_77294cuda3std3__45__cpo3endE
	.align		8
        /*0028*/ 	.dword	_ZN39_INTERNAL_34de4fa1_4_k_cu_22f038f6_77294cuda3std3__45__cpo6cbeginE
	.align		8
        /*0030*/ 	.dword	_ZN39_INTERNAL_34de4fa1_4_k_cu_22f038f6_77294cuda3std3__45__cpo4cendE
	.align		8
        /*0038*/ 	.dword	_ZN39_INTERNAL_34de4fa1_4_k_cu_22f038f6_77294cuda3std3__441_GLOBAL__N__34de4fa1_4_k_cu_22f038f6_77296ignoreE
	.align		8
        /*0040*/ 	.dword	_ZN39_INTERNAL_34de4fa1_4_k_cu_22f038f6_77294cuda3std3__419piecewise_constructE
	.align		8
        /*0048*/ 	.dword	_ZN39_INTERNAL_34de4fa1_4_k_cu_22f038f6_77294cuda3std3__48in_placeE
	.align		8
        /*0050*/ 	.dword	_ZN39_INTERNAL_34de4fa1_4_k_cu_22f038f6_77294cuda3std6ranges3__45__cpo4swapE
	.align		8
        /*0058*/ 	.dword	_ZN39_INTERNAL_34de4fa1_4_k_cu_22f038f6_77294cuda3std6ranges3__45__cpo9iter_moveE
	.align		8
        /*0060*/ 	.dword	_ZN39_INTERNAL_34de4fa1_4_k_cu_22f038f6_77294cute7productE
	.align		8
        /*0068*/ 	.dword	_ZN39_INTERNAL_34de4fa1_4_k_cu_22f038f6_77294cute1_E
	.align		8
        /*0070*/ 	.dword	$str$25
	.align		8
        /*0078*/ 	.dword	$str$26
	.align		8
        /*0080*/ 	.dword	$str$27
	.align		8
        /*0088*/ 	.dword	$str$28


//--------------------- .text._ZN7cutlass13device_kernelINS_4gemm6kernel13GemmUniversalIN4cute5tupleIJiiiiEEENS1_10collective13CollectiveMmaINS1_35MainloopSm100TmaUmmaWarpSpecializedILi17ELi2ELi4ENS5_IJNS4_1CILi1EEESB_SB_EEEEENS5_IJNSA_ILi128EEENSA_ILi64EEESF_EEENS_12float_e5m2_tENS5_IJlSB_lEEESH_SI_NS4_8TiledMMAINS4_8MMA_AtomIJNS4_10MMA_TraitsINS4_19SM100_MMA_F8F6F4_SSEJSH_SH_fSE_SF_NS4_17integral_constantINS4_4UMMA5MajorELSP_0EEESQ_NSN_INSO_7ScaleInELSR_0EEESS_EEEEEENS4_6LayoutISC_NS5_IJNSA_ILi0EEESW_SW_EEEEENS5_IJNS4_10UnderscoreESZ_SZ_EEEEENS4_13SM90_TMA_LOADENS4_14ComposedLayoutINS4_7SwizzleILi2ELi4ELi3EEENS4_18smem_ptr_flag_bitsILi8EEENSV_INS5_IJNSA_ILi8EEESF_EEENS5_IJSF_SB_EEEEEEEvNS4_8identityES12_S1C_vS1D_EENS_8epilogue10collective18CollectiveEpilogueINS1F_23Sm100TmaWarpSpecializedILi1ELi1ELi64ELb0ELb0EEEJSG_NS5_IJNSV_ISE_SB_EENSV_ISF_SB_EEEEESH_SI_SH_SI_NS1F_6fusion15FusionCallbacksIS1J_NS1N_17LinearCombinationISH_fSH_fLNS_15FloatRoundStyleE2EEESG_S1M_JEEENS4_5SM1004TMEM4LOAD26SM100_TMEM_LOAD_32dp32b64xES12_S1C_NS4_39AutoVectorizingCopyWithAssumedAlignmentILi128EEENS4_14SM90_TMA_STOREES1C_S1Y_S1Y_EEEvvEEEEvNT_6ParamsE --------------------------
	.section	.text._ZN7cutlass13device_kernelINS_4gemm6kernel13GemmUniversalIN4cute5tupleIJiiiiEEENS1_10collective13CollectiveMmaINS1_35MainloopSm100TmaUmmaWarpSpecializedILi17ELi2ELi4ENS5_IJNS4_1CILi1EEESB_SB_EEEEENS5_IJNSA_ILi128EEENSA_ILi64EEESF_EEENS_12float_e5m2_tENS5_IJlSB_lEEESH_SI_NS4_8TiledMMAINS4_8MMA_AtomIJNS4_10MMA_TraitsINS4_19SM100_MMA_F8F6F4_SSEJSH_SH_fSE_SF_NS4_17integral_constantINS4_4UMMA5MajorELSP_0EEESQ_NSN_INSO_7ScaleInELSR_0EEESS_EEEEEENS4_6LayoutISC_NS5_IJNSA_ILi0EEESW_SW_EEEEENS5_IJNS4_10UnderscoreESZ_SZ_EEEEENS4_13SM90_TMA_LOADENS4_14ComposedLayoutINS4_7SwizzleILi2ELi4ELi3EEENS4_18smem_ptr_flag_bitsILi8EEENSV_INS5_IJNSA_ILi8EEESF_EEENS5_IJSF_SB_EEEEEEEvNS4_8identityES12_S1C_vS1D_EENS_8epilogue10collective18CollectiveEpilogueINS1F_23Sm100TmaWarpSpecializedILi1ELi1ELi64ELb0ELb0EEEJSG_NS5_IJNSV_ISE_SB_EENSV_ISF_SB_EEEEESH_SI_SH_SI_NS1F_6fusion15FusionCallbacksIS1J_NS1N_17LinearCombinationISH_fSH_fLNS_15FloatRoundStyleE2EEESG_S1M_JEEENS4_5SM1004TMEM4LOAD26SM100_TMEM_LOAD_32dp32b64xES12_S1C_NS4_39AutoVectorizingCopyWithAssumedAlignmentILi128EEENS4_14SM90_TMA_STOREES1C_S1Y_S1Y_EEEvvEEEEvNT_6ParamsE,"ax",@progbits
	.align	128
.text._ZN7cutlass13device_kernelINS_4gemm6kernel13GemmUniversalIN4cute5tupleIJiiiiEEENS1_10collective13CollectiveMmaINS1_35MainloopSm100TmaUmmaWarpSpecializedILi17ELi2ELi4ENS5_IJNS4_1CILi1EEESB_SB_EEEEENS5_IJNSA_ILi128EEENSA_ILi64EEESF_EEENS_12float_e5m2_tENS5_IJlSB_lEEESH_SI_NS4_8TiledMMAINS4_8MMA_AtomIJNS4_10MMA_TraitsINS4_19SM100_MMA_F8F6F4_SSEJSH_SH_fSE_SF_NS4_17integral_constantINS4_4UMMA5MajorELSP_0EEESQ_NSN_INSO_7ScaleInELSR_0EEESS_EEEEEENS4_6LayoutISC_NS5_IJNSA_ILi0EEESW_SW_EEEEENS5_IJNS4_10UnderscoreESZ_SZ_EEEEENS4_13SM90_TMA_LOADENS4_14ComposedLayoutINS4_7SwizzleILi2ELi4ELi3EEENS4_18smem_ptr_flag_bitsILi8EEENSV_INS5_IJNSA_ILi8EEESF_EEENS5_IJSF_SB_EEEEEEEvNS4_8identityES12_S1C_vS1D_EENS_8epilogue10collective18CollectiveEpilogueINS1F_23Sm100TmaWarpSpecializedILi1ELi1ELi64ELb0ELb0EEEJSG_NS5_IJNSV_ISE_SB_EENSV_ISF_SB_EEEEESH_SI_SH_SI_NS1F_6fusion15FusionCallbacksIS1J_NS1N_17LinearCombinationISH_fSH_fLNS_15FloatRoundStyleE2EEESG_S1M_JEEENS4_5SM1004TMEM4LOAD26SM100_TMEM_LOAD_32dp32b64xES12_S1C_NS4_39AutoVectorizingCopyWithAssumedAlignmentILi128EEENS4_14SM90_TMA_STOREES1C_S1Y_S1Y_EEEvvEEEEvNT_6ParamsE:
        .type           _ZN7cutlass13device_kernelINS_4gemm6kernel13GemmUniversalIN4cute5tupleIJiiiiEEENS1_10collective13CollectiveMmaINS1_35MainloopSm100TmaUmmaWarpSpecializedILi17ELi2ELi4ENS5_IJNS4_1CILi1EEESB_SB_EEEEENS5_IJNSA_ILi128EEENSA_ILi64EEESF_EEENS_12float_e5m2_tENS5_IJlSB_lEEESH_SI_NS4_8TiledMMAINS4_8MMA_AtomIJNS4_10MMA_TraitsINS4_19SM100_MMA_F8F6F4_SSEJSH_SH_fSE_SF_NS4_17integral_constantINS4_4UMMA5MajorELSP_0EEESQ_NSN_INSO_7ScaleInELSR_0EEESS_EEEEEENS4_6LayoutISC_NS5_IJNSA_ILi0EEESW_SW_EEEEENS5_IJNS4_10UnderscoreESZ_SZ_EEEEENS4_13SM90_TMA_LOADENS4_14ComposedLayoutINS4_7SwizzleILi2ELi4ELi3EEENS4_18smem_ptr_flag_bitsILi8EEENSV_INS5_IJNSA_ILi8EEESF_EEENS5_IJSF_SB_EEEEEEEvNS4_8identityES12_S1C_vS1D_EENS_8epilogue10collective18CollectiveEpilogueINS1F_23Sm100TmaWarpSpecializedILi1ELi1ELi64ELb0ELb0EEEJSG_NS5_IJNSV_ISE_SB_EENSV_ISF_SB_EEEEESH_SI_SH_SI_NS1F_6fusion15FusionCallbacksIS1J_NS1N_17LinearCombinationISH_fSH_fLNS_15FloatRoundStyleE2EEESG_S1M_JEEENS4_5SM1004TMEM4LOAD26SM100_TMEM_LOAD_32dp32b64xES12_S1C_NS4_39AutoVectorizingCopyWithAssumedAlignmentILi128EEENS4_14SM90_TMA_STOREES1C_S1Y_S1Y_EEEvvEEEEvNT_6ParamsE,@function
        .size           _ZN7cutlass13device_kernelINS_4gemm6kernel13GemmUniversalIN4cute5tupleIJiiiiEEENS1_10collective13CollectiveMmaINS1_35MainloopSm100TmaUmmaWarpSpecializedILi17ELi2ELi4ENS5_IJNS4_1CILi1EEESB_SB_EEEEENS5_IJNSA_ILi128EEENSA_ILi64EEESF_EEENS_12float_e5m2_tENS5_IJlSB_lEEESH_SI_NS4_8TiledMMAINS4_8MMA_AtomIJNS4_10MMA_TraitsINS4_19SM100_MMA_F8F6F4_SSEJSH_SH_fSE_SF_NS4_17integral_constantINS4_4UMMA5MajorELSP_0EEESQ_NSN_INSO_7ScaleInELSR_0EEESS_EEEEEENS4_6LayoutISC_NS5_IJNSA_ILi0EEESW_SW_EEEEENS5_IJNS4_10UnderscoreESZ_SZ_EEEEENS4_13SM90_TMA_LOADENS4_14ComposedLayoutINS4_7SwizzleILi2ELi4ELi3EEENS4_18smem_ptr_flag_bitsILi8EEENSV_INS5_IJNSA_ILi8EEESF_EEENS5_IJSF_SB_EEEEEEEvNS4_8identityES12_S1C_vS1D_EENS_8epilogue10collective18CollectiveEpilogueINS1F_23Sm100TmaWarpSpecializedILi1ELi1ELi64ELb0ELb0EEEJSG_NS5_IJNSV_ISE_SB_EENSV_ISF_SB_EEEEESH_SI_SH_SI_NS1F_6fusion15FusionCallbacksIS1J_NS1N_17LinearCombinationISH_fSH_fLNS_15FloatRoundStyleE2EEESG_S1M_JEEENS4_5SM1004TMEM4LOAD26SM100_TMEM_LOAD_32dp32b64xES12_S1C_NS4_39AutoVectorizingCopyWithAssumedAlignmentILi128EEENS4_14SM90_TMA_STOREES1C_S1Y_S1Y_EEEvvEEEEvNT_6ParamsE,(.L_x_168 - _ZN7cutlass13device_kernelINS_4gemm6kernel13GemmUniversalIN4cute5tupleIJiiiiEEENS1_10collective13CollectiveMmaINS1_35MainloopSm100TmaUmmaWarpSpecializedILi17ELi2ELi4ENS5_IJNS4_1CILi1EEESB_SB_EEEEENS5_IJNSA_ILi128EEENSA_ILi64EEESF_EEENS_12float_e5m2_tENS5_IJlSB_lEEESH_SI_NS4_8TiledMMAINS4_8MMA_AtomIJNS4_10MMA_TraitsINS4_19SM100_MMA_F8F6F4_SSEJSH_SH_fSE_SF_NS4_17integral_constantINS4_4UMMA5MajorELSP_0EEESQ_NSN_INSO_7ScaleInELSR_0EEESS_EEEEEENS4_6LayoutISC_NS5_IJNSA_ILi0EEESW_SW_EEEEENS5_IJNS4_10UnderscoreESZ_SZ_EEEEENS4_13SM90_TMA_LOADENS4_14ComposedLayoutINS4_7SwizzleILi2ELi4ELi3EEENS4_18smem_ptr_flag_bitsILi8EEENSV_INS5_IJNSA_ILi8EEESF_EEENS5_IJSF_SB_EEEEEEEvNS4_8identityES12_S1C_vS1D_EENS_8epilogue10collective18CollectiveEpilogueINS1F_23Sm100TmaWarpSpecializedILi1ELi1ELi64ELb0ELb0EEEJSG_NS5_IJNSV_ISE_SB_EENSV_ISF_SB_EEEEESH_SI_SH_SI_NS1F_6fusion15FusionCallbacksIS1J_NS1N_17LinearCombinationISH_fSH_fLNS_15FloatRoundStyleE2EEESG_S1M_JEEENS4_5SM1004TMEM4LOAD26SM100_TMEM_LOAD_32dp32b64xES12_S1C_NS4_39AutoVectorizingCopyWithAssumedAlignmentILi128EEENS4_14SM90_TMA_STOREES1C_S1Y_S1Y_EEEvvEEEEvNT_6ParamsE)
        .other          _ZN7cutlass13device_kernelINS_4gemm6kernel13GemmUniversalIN4cute5tupleIJiiiiEEENS1_10collective13CollectiveMmaINS1_35MainloopSm100TmaUmmaWarpSpecializedILi17ELi2ELi4ENS5_IJNS4_1CILi1EEESB_SB_EEEEENS5_IJNSA_ILi128EEENSA_ILi64EEESF_EEENS_12float_e5m2_tENS5_IJlSB_lEEESH_SI_NS4_8TiledMMAINS4_8MMA_AtomIJNS4_10MMA_TraitsINS4_19SM100_MMA_F8F6F4_SSEJSH_SH_fSE_SF_NS4_17integral_constantINS4_4UMMA5MajorELSP_0EEESQ_NSN_INSO_7ScaleInELSR_0EEESS_EEEEEENS4_6LayoutISC_NS5_IJNSA_ILi0EEESW_SW_EEEEENS5_IJNS4_10UnderscoreESZ_SZ_EEEEENS4_13SM90_TMA_LOADENS4_14ComposedLayoutINS4_7SwizzleILi2ELi4ELi3EEENS4_18smem_ptr_flag_bitsILi8EEENSV_INS5_IJNSA_ILi8EEESF_EEENS5_IJSF_SB_EEEEEEEvNS4_8identityES12_S1C_vS1D_EENS_8epilogue10collective18CollectiveEpilogueINS1F_23Sm100TmaWarpSpecializedILi1ELi1ELi64ELb0ELb0EEEJSG_NS5_IJNSV_ISE_SB_EENSV_ISF_SB_EEEEESH_SI_SH_SI_NS1F_6fusion15FusionCallbacksIS1J_NS1N_17LinearCombinationISH_fSH_fLNS_15FloatRoundStyleE2EEESG_S1M_JEEENS4_5SM1004TMEM4LOAD26SM100_TMEM_LOAD_32dp32b64xES12_S1C_NS4_39AutoVectorizingCopyWithAssumedAlignmentILi128EEENS4_14SM90_TMA_STOREES1C_S1Y_S1Y_EEEvvEEEEvNT_6ParamsE,@"STO_CUDA_ENTRY STV_DEFAULT"
_ZN7cutlass13device_kernelINS_4gemm6kernel13GemmUniversalIN4cute5tupleIJiiiiEEENS1_10collective13CollectiveMmaINS1_35MainloopSm100TmaUmmaWarpSpecializedILi17ELi2ELi4ENS5_IJNS4_1CILi1EEESB_SB_EEEEENS5_IJNSA_ILi128EEENSA_ILi64EEESF_EEENS_12float_e5m2_tENS5_IJlSB_lEEESH_SI_NS4_8TiledMMAINS4_8MMA_AtomIJNS4_10MMA_TraitsINS4_19SM100_MMA_F8F6F4_SSEJSH_SH_fSE_SF_NS4_17integral_constantINS4_4UMMA5MajorELSP_0EEESQ_NSN_INSO_7ScaleInELSR_0EEESS_EEEEEENS4_6LayoutISC_NS5_IJNSA_ILi0EEESW_SW_EEEEENS5_IJNS4_10UnderscoreESZ_SZ_EEEEENS4_13SM90_TMA_LOADENS4_14ComposedLayoutINS4_7SwizzleILi2ELi4ELi3EEENS4_18smem_ptr_flag_bitsILi8EEENSV_INS5_IJNSA_ILi8EEESF_EEENS5_IJSF_SB_EEEEEEEvNS4_8identityES12_S1C_vS1D_EENS_8epilogue10collective18CollectiveEpilogueINS1F_23Sm100TmaWarpSpecializedILi1ELi1ELi64ELb0ELb0EEEJSG_NS5_IJNSV_ISE_SB_EENSV_ISF_SB_EEEEESH_SI_SH_SI_NS1F_6fusion15FusionCallbacksIS1J_NS1N_17LinearCombinationISH_fSH_fLNS_15FloatRoundStyleE2EEESG_S1M_JEEENS4_5SM1004TMEM4LOAD26SM100_TMEM_LOAD_32dp32b64xES12_S1C_NS4_39AutoVectorizingCopyWithAssumedAlignmentILi128EEENS4_14SM90_TMA_STOREES1C_S1Y_S1Y_EEEvvEEEEvNT_6ParamsE:
[----:B------:R-:W1:Y:S01]  /*0000*/  LDC R1, c[0x0][0x37c] ;  /* 0x0000df00ff017b82 */ /* 0x000e620000000800 */
[----:B------:R-:W2:Y:S01]  /*0010*/  S2R R166, SR_TID.X ;  /* 0x0000000000a67919 */ /* 0x000ea20000002100 */
[----:B------:R-:W3:Y:S01]  /*0020*/  LDCU.64 UR4, c[0x0][0x890] ;  /* 0x00011200ff0477ac */ /* 0x000ee20008000a00 */
[----:B------:R-:W-:Y:S02]  /*0030*/  PRMT R164, RZ, 0x7610, R164 ;  /* 0x00007610ffa47816 */ /* 0x000fe400000000a4 */
[----:B------:R-:W-:Y:S01]  /*0040*/  ELECT P5, URZ, PT ;  /* 0x0000000000ff782f */ /* 0x000fe200038a0000 */
[----:B------:R-:W4:Y:S01]  /*0050*/  LDCU.64 UR40, c[0x0][0x358] ;  /* 0x00006b00ff2877ac */ /* 0x000f220008000a00 */
[----:B---3--:R-:W-:-:S04]  /*0060*/  UISETP.NE.U32.AND UP0, UPT, UR4, URZ, UPT ;  /* 0x000000ff0400728c */ /* 0x008fc8000bf05070 */
[----:B------:R-:W-:Y:S01]  /*0070*/  UISETP.NE.AND.EX UP0, UPT, UR5, URZ, UPT, UP0 ;  /* 0x000000ff0500728c */ /* 0x000fe2000bf05300 */
[----:B--2---:R-:W-:-:S05]  /*0080*/  SHF.R.U32.HI R169, RZ, 0x5, R166 ;  /* 0x00000005ffa97819 */ /* 0x004fca00000116a6 */
[----:B------:R-:W2:Y:S02]  /*0090*/  SHFL.IDX PT, R0, R169, RZ, 0x1f ;  /* 0x00001fffa9007589 */ /* 0x000ea400000e0000 */
[----:B--2---:R-:W-:Y:S01]  /*00a0*/  R2UR UR8, R0 ;  /* 0x00000000000872ca */ /* 0x004fe200000e0000 */
[----:B-1--4-:R-:W-:-:S14]  /*00b0*/  BRA.U UP0, `(.L_x_0) ;  /* 0x00000001002c7547 */ /* 0x012fdc000b800000 */
[----:B------:R-:W1:Y:S02]  /*00c0*/  LDCU.64 UR6, c[0x0][0x888] ;  /* 0x00011100ff0677ac */ /* 0x000e640008000a00 */
[----:B-1----:R-:W-:-:S04]  /*00d0*/  UISETP.NE.U32.AND UP0, UPT, UR6, URZ, UPT ;  /* 0x000000ff0600728c */ /* 0x002fc8000bf05070 */
[----:B------:R-:W-:-:S09]  /*00e0*/  UISETP.NE.AND.EX UP0, UPT, UR7, URZ, UPT, UP0 ;  /* 0x000000ff0700728c */ /* 0x000fd2000bf05300 */
[----:B------:R-:W-:Y:S05]  /*00f0*/  BRA.U !UP0, `(.L_x_1) ;  /* 0x0000000108107547 */ /* 0x000fea000b800000 */
[----:B------:R-:W1:Y:S02]  /*0100*/  LDC.64 R2, c[0x0][0x888] ;  /* 0x00022200ff027b82 */ /* 0x000e640000000a00 */
[----:B-1----:R1:W5:Y:S01]  /*0110*/  LDG.E R81, desc[UR40][R2.64] ;  /* 0x0000002802517981 */ /* 0x002362000c1e1900 */
[----:B------:R-:W-:Y:S01]  /*0120*/  HFMA2 R164, -RZ, RZ, 0, 5.9604644775390625e-08 ;  /* 0x00000001ffa47431 */ /* 0x000fe200000001ff */
[----:B------:R-:W-:Y:S05]  /*0130*/  BRA `(.L_x_0) ;  /* 0x00000000000c7947 */ /* 0x000fea0003800000 */
.L_x_1:
[----:B------:R-:W1:Y:S01]  /*0140*/  LDCU UR6, c[0x0][0x880] ;  /* 0x00011000ff0677ac */ /* 0x000e620008000800 */
[----:B------:R-:W-:Y:S01]  /*0150*/  HFMA2 R164, -RZ, RZ, 0, 5.9604644775390625e-08 ;  /* 0x00000001ffa47431 */ /* 0x000fe200000001ff */
[----:B-1----:R-:W-:-:S07]  /*0160*/  MOV R81, UR6 ;  /* 0x0000000600517c02 */ /* 0x002fce0008000f00 */
.L_x_0:
[----:B------:R-:W2:Y:S02]  /*0170*/  LDCU.64 UR6, c[0x0][0x8b0] ;  /* 0x00011600ff0677ac */ /* 0x000ea40008000a00 */
[----:B--2---:R-:W-:-:S04]  /*0180*/  UISETP.NE.U32.AND UP0, UPT, UR6, URZ, UPT ;  /* 0x000000ff0600728c */ /* 0x004fc8000bf05070 */
[----:B------:R-:W-:-:S09]  /*0190*/  UISETP.NE.AND.EX UP0, UPT, UR7, URZ, UPT, UP0 ;  /* 0x000000ff0700728c */ /* 0x000fd2000bf05300 */
[----:B------:R-:W-:Y:S05]  /*01a0*/  BRA.U UP0, `(.L_x_2) ;  /* 0x0000000100247547 */ /* 0x000fea000b800000 */
[----:B------:R-:W2:Y:S02]  /*01b0*/  LDCU.64 UR6, c[0x0][0x8a8] ;  /* 0x00011500ff0677ac */ /* 0x000ea40008000a00 */
[----:B--2---:R-:W-:-:S04]  /*01c0*/  UISETP.NE.U32.AND UP0, UPT, UR6, URZ, UPT ;  /* 0x000000ff0600728c */ /* 0x004fc8000bf05070 */
[----:B------:R-:W-:-:S09]  /*01d0*/  UISETP.NE.AND.EX UP0, UPT, UR7, URZ, UPT, UP0 ;  /* 0x000000ff0700728c */ /* 0x000fd2000bf05300 */
[----:B------:R-:W-:Y:S05]  /*01e0*/  BRA.U !UP0, `(.L_x_3) ;  /* 0x00000001080c7547 */ /* 0x000fea000b800000 */
[----:B------:R-:W2:Y:S02]  /*01f0*/  LDC.64 R78, c[0x0][0x8a8] ;  /* 0x00022a00ff4e7b82 */ /* 0x000ea40000000a00 */
[----:B--2---:R2:W5:Y:S01]  /*0200*/  LDG.E R78, desc[UR40][R78.64] ;  /* 0x000000284e4e7981 */ /* 0x004562000c1e1900 */
[----:B------:R-:W-:Y:S05]  /*0210*/  BRA `(.L_x_2) ;  /* 0x0000000000087947 */ /* 0x000fea0003800000 */
.L_x_3:
[----:B------:R-:W2:Y:S02]  /*0220*/  LDCU UR6, c[0x0][0x8a0] ;  /* 0x00011400ff0677ac */ /* 0x000ea40008000800 */
[----:B--2---:R-:W-:Y:S02]  /*0230*/  MOV R78, UR6 ;  /* 0x00000006004e7c02 */ /* 0x004fe40008000f00 */
.L_x_2:
[----:B------:R-:W-:Y:S01]  /*0240*/  IMAD.U32 R0, RZ, RZ, UR8 ;  /* 0x00000008ff007e24 */ /* 0x000fe2000f8e00ff */
[----:B------:R-:W-:Y:S04]  /*0250*/  BSSY.RECONVERGENT B0, `(.L_x_4) ;  /* 0x000000c000007945 */ /* 0x000fe80003800200 */
[C---:B------:R-:W-:Y:S02]  /*0260*/  ISETP.NE.OR P1, PT, R0.reuse, 0x1, !P5 ;  /* 0x000000010000780c */ /* 0x040fe40006f25670 */
[----:B------:R-:W-:-:S11]  /*0270*/  ISETP.NE.OR P0, PT, R0, 0x3, !P5 ;  /* 0x000000030000780c */ /* 0x000fd60006f05670 */
[----:B------:R-:W-:Y:S05]  /*0280*/  @P1 BRA `(.L_x_5) ;  /* 0x0000000000201947 */ /* 0x000fea0003800000 */
[----:B------:R-:W3:Y:S02]  /*0290*/  LDCU.64 UR6, c[0x0][0x348] ;  /* 0x00006900ff0677ac */ /* 0x000ee40008000a00 */
[----:B---3--:R-:W-:Y:S02]  /*02a0*/  UIADD3 UR10, UP1, UPT, UR6, 0x80, URZ ;  /* 0x00000080060a7890 */ /* 0x008fe4000ff3e0ff */
[----:B------:R-:W-:Y:S02]  /*02b0*/  UIADD3 UR6, UP0, UPT, UR6, 0x180, URZ ;  /* 0x0000018006067890 */ /* 0x000fe4000ff1e0ff */
[----:B------:R-:W-:Y:S02]  /*02c0*/  UIADD3.X UR11, UPT, UPT, URZ, UR7, URZ, UP1, !UPT ;  /* 0x00000007ff0b7290 */ /* 0x000fe40008ffe4ff */
[----:B------:R-:W-:-:S07]  /*02d0*/  UIADD3.X UR7, UPT, UPT, URZ, UR7, URZ, UP0, !UPT ;  /* 0x00000007ff077290 */ /* 0x000fce00087fe4ff */
[----:B------:R3:W-:Y:S02]  /*02e0*/  UTMACCTL.PF [UR10] ;  /* 0x000000000a0079b9 */ /* 0x0007e40008040000 */
[----:B------:R3:W-:Y:S02]  /*02f0*/  UTMACCTL.PF [UR6] ;  /* 0x00000000060079b9 */ /* 0x0007e40008040000 */
[----:B---3--:R-:W-:Y:S01]  /*0300*/  NOP ;  /* 0x0000000000007918 */ /* 0x008fe20000000000 */
.L_x_5:
[----:B------:R-:W-:Y:S05]  /*0310*/  BSYNC.RECONVERGENT B0 ;  /* 0x0000000000007941 */ /* 0x000fea0003800200 */
.L_x_4:
[----:B------:R-:W-:Y:S04]  /*0320*/  BSSY.RECONVERGENT B0, `(.L_x_6) ;  /* 0x000000a000007945 */ /* 0x000fe80003800200 */
        /* <DEDUP_REMOVED lines=9> */
.L_x_7:
[----:B------:R-:W-:Y:S05]  /*03c0*/  BSYNC.RECONVERGENT B0 ;  /* 0x0000000000007941 */ /* 0x000fea0003800200 */
.L_x_6:
[----:B------:R-:W3:Y:S01]  /*03d0*/  LDCU.64 UR6, c[0x0][0x888] ;  /* 0x00011100ff0677ac */ /* 0x000ee20008000a00 */
[----:B------:R-:W-:Y:S02]  /*03e0*/  UISETP.EQ.U32.AND UP1, UPT, UR4, URZ, UPT ;  /* 0x000000ff0400728c */ /* 0x000fe4000bf22070 */
[----:B------:R-:W-:Y:S02]  /*03f0*/  UPLOP3.LUT UP2, UPT, UPT, UPT, UPT, 0x80, 0x8 ;  /* 0x000000000008789c */ /* 0x000fe40003f4f070 */
[----:B---3--:R-:W-:-:S04]  /*0400*/  UISETP.NE.U32.AND UP0, UPT, UR6, URZ, UPT ;  /* 0x000000ff0600728c */ /* 0x008fc8000bf05070 */
[----:B------:R-:W-:-:S04]  /*0410*/  UISETP.NE.AND.EX UP0, UPT, UR7, URZ, UPT, UP0 ;  /* 0x000000ff0700728c */ /* 0x000fc8000bf05300 */
[----:B------:R-:W-:-:S04]  /*0420*/  UISETP.EQ.OR.EX UP3, UPT, UR5, URZ, !UP0, UP1 ;  /* 0x000000ff0500728c */ /* 0x000fc8000c762710 */
[----:B------:R-:W-:-:S05]  /*0430*/  UP2UR UR44, UPR, URZ, 0x8 ;  /* 0x00000008ff2c7883 */ /* 0x000fca0008000000 */
[----:B------:R-:W-:Y:S07]  /*0440*/  BRA.U !UP3, `(.L_x_8) ;  /* 0x000000010b207547 */ /* 0x000fee000b800000 */
[----:B------:R-:W-:Y:S01]  /*0450*/  UISETP.NE.U32.AND UP2, UPT, UR4, URZ, UPT ;  /* 0x000000ff0400728c */ /* 0x000fe2000bf45070 */
[----:B-----5:R-:W-:Y:S01]  /*0460*/  FSETP.NEU.AND P0, PT, R81, RZ, PT ;  /* 0x000000ff5100720b */ /* 0x020fe20003f0d000 */
[----:B------:R-:W-:Y:S02]  /*0470*/  USEL UR4, URZ, 0xffffffff, UP0 ;  /* 0xffffffffff047887 */ /* 0x000fe40008000000 */
[----:B------:R-:W-:-:S10]  /*0480*/  UISETP.NE.AND.EX UP2, UPT, UR5, URZ, UPT, UP2 ;  /* 0x000000ff0500728c */ /* 0x000fd4000bf45320 */
[----:B------:R-:W-:Y:S01]  /*0490*/  VOTEU.ANY UP1, P0 ;  /* 0x0000000000ff7886 */ /* 0x000fe20000020100 */
[----:B------:R-:W-:-:S04]  /*04a0*/  @!UP2 USEL UR4, URZ, 0xffffffff, UP1 ;  /* 0xffffffffff04a887 */ /* 0x000fc80008800000 */
[----:B------:R-:W-:-:S04]  /*04b0*/  ULOP3.LUT UR4, UR4, 0x1, URZ, 0xc0, !UPT ;  /* 0x0000000104047892 */ /* 0x000fc8000f8ec0ff */
[----:B------:R-:W-:-:S11]  /*04c0*/  UISETP.NE.U32.AND UP2, UPT, UR4, 0x1, UPT ;  /* 0x000000010400788c */ /* 0x000fd6000bf45070 */
.L_x_8:
[----:B-1----:R-:W1:Y:S01]  /*04d0*/  SHFL.IDX PT, R2, R169, RZ, 0x1f ;  /* 0x00001fffa9027589 */ /* 0x002e6200000e0000 */
[----:B------:R-:W-:-:S04]  /*04e0*/  UISETP.NE.AND UP1, UPT, UR8, 0x2, UPT ;  /* 0x000000020800788c */ /* 0x000fc8000bf25270 */
[----:B------:R-:W-:Y:S01]  /*04f0*/  USEL UR13, URZ, 0x1, UP1 ;  /* 0x00000001ff0d7887 */ /* 0x000fe20008800000 */
[----:B-1----:R-:W-:-:S13]  /*0500*/  ISETP.NE.AND P0, PT, R2, RZ, PT ;  /* 0x000000ff0200720c */ /* 0x002fda0003f05270 */
[----:B------:R-:W-:Y:S05]  /*0510*/  @P0 BRA `(.L_x_9) ;  /* 0x0000000000bc0947 */ /* 0x000fea0003800000 */
[----:B------:R-:W-:Y:S01]  /*0520*/  ELECT P0, URZ, PT ;  /* 0x0000000000ff782f */ /* 0x000fe20003800000 */
[----:B------:R-:W-:-:S12]  /*0530*/  BSSY.RECONVERGENT B0, `(.L_x_9) ;  /* 0x000002d000007945 */ /* 0x000fd80003800200 */
[----:B------:R-:W-:Y:S05]  /*0540*/  @!P0 BRA `(.L_x_10) ;  /* 0x0000000000ac8947 */ /* 0x000fea0003800000 */
[----:B------:R-:W1:Y:S01]  /*0550*/  S2UR UR5, SR_CgaCtaId ;  /* 0x00000000000579c3 */ /* 0x000e620000008800 */
[----:B------:R-:W-:Y:S01]  /*0560*/  UMOV UR6, 0x400 ;  /* 0x0000040000067882 */ /* 0x000fe20000000000 */
[----:B------:R-:W-:Y:S01]  /*0570*/  UMOV UR4, 0x1 ;  /* 0x0000000100047882 */ /* 0x000fe20000000000 */
[----:B-1----:R-:W-:Y:S02]  /*0580*/  ULEA UR5, UR5, UR6, 0x18 ;  /* 0x0000000605057291 */ /* 0x002fe4000f8ec0ff */
[----:B------:R-:W-:-:S04]  /*0590*/  UIADD3 UR6, UPT, UPT, -UR4, 0x100000, URZ ;  /* 0x0010000004067890 */ /* 0x000fc8000fffe1ff */
[----:B------:R-:W-:Y:S02]  /*05a0*/  USHF.L.U32 UR7, UR6, 0xb, URZ ;  /* 0x0000000b06077899 */ /* 0x000fe400080006ff */
[----:B------:R-:W-:Y:S01]  /*05b0*/  USHF.L.U32 UR6, UR6, 0x1, URZ ;  /* 0x0000000106067899 */ /* 0x000fe200080006ff */
[----:B------:R-:W1:Y:S11]  /*05c0*/  FENCE.VIEW.ASYNC.S ;  /* 0x00000000000073c6 */ /* 0x000e760000000000 */
[----:B-1----:R1:W3:Y:S01]  /*05d0*/  SYNCS.EXCH.64 URZ, [UR5], UR6 ;  /* 0x0000000605ff75b2 */ /* 0x0022e20008000100 */
[----:B------:R1:W4:Y:S01]  /*05e0*/  SYNCS.EXCH.64 URZ, [UR5+0x88], UR6 ;  /* 0x0000880605ff75b2 */ /* 0x0003220008000100 */
[----:B------:R1:W1:Y:S01]  /*05f0*/  SYNCS.EXCH.64 URZ, [UR5+0x8], UR6 ;  /* 0x0000080605ff75b2 */ /* 0x0002620008000100 */
        /* <DEDUP_REMOVED lines=31> */
[----:B---34-:R-:W-:Y:S01]  /*07f0*/  NOP ;  /* 0x0000000000007918 */ /* 0x018fe20000000000 */
.L_x_10:
[----:B-1----:R-:W-:Y:S05]  /*0800*/  BSYNC.RECONVERGENT B0 ;  /* 0x0000000000007941 */ /* 0x002fea0003800200 */
.L_x_9:
[----:B------:R-:W1:Y:S01]  /*0810*/  SHFL.IDX PT, R2, R169, RZ, 0x1f ;  /* 0x00001fffa9027589 */ /* 0x000e6200000e0000 */
[----:B------:R-:W-:Y:S01]  /*0820*/  NOP ;  /* 0x0000000000007918 */ /* 0x000fe20000000000 */
[----:B-1----:R-:W-:-:S13]  /*0830*/  ISETP.NE.AND P0, PT, R2, 0x1, PT ;  /* 0x000000010200780c */ /* 0x002fda0003f05270 */
[----:B------:R-:W-:Y:S05]  /*0840*/  @P0 BRA `(.L_x_11) ;  /* 0x0000000000400947 */ /* 0x000fea0003800000 */
[----:B------:R-:W1:Y:S01]  /*0850*/  S2UR UR6, SR_CgaCtaId ;  /* 0x00000000000679c3 */ /* 0x000e620000008800 */
[----:B------:R-:W-:Y:S01]  /*0860*/  UMOV UR7, 0x400 ;  /* 0x0000040000077882 */ /* 0x000fe20000000000 */
[----:B------:R-:W-:Y:S01]  /*0870*/  UMOV UR5, 0x20 ;  /* 0x0000002000057882 */ /* 0x000fe20000000000 */
[----:B------:R-:W-:Y:S01]  /*0880*/  UMOV UR4, 0x80 ;  /* 0x0000008000047882 */ /* 0x000fe20000000000 */
[----:B------:R-:W-:-:S04]  /*0890*/  UIADD3 UR10, UPT, UPT, -UR5, 0x100000, URZ ;  /* 0x00100000050a7890 */ /* 0x000fc8000fffe1ff */
[----:B------:R-:W-:Y:S02]  /*08a0*/  USHF.L.U32 UR11, UR10, 0xb, URZ ;  /* 0x0000000b0a0b7899 */ /* 0x000fe400080006ff */
[----:B------:R-:W-:Y:S02]  /*08b0*/  USHF.L.U32 UR10, UR10, 0x1, URZ ;  /* 0x000000010a0a7899 */ /* 0x000fe400080006ff */
[----:B------:R-:W-:-:S04]  /*08c0*/  UIADD3 UR4, UPT, UPT, -UR4, 0x100000, URZ ;  /* 0x0010000004047890 */ /* 0x000fc8000fffe1ff */
[----:B------:R-:W-:Y:S02]  /*08d0*/  USHF.L.U32 UR5, UR4, 0xb, URZ ;  /* 0x0000000b04057899 */ /* 0x000fe400080006ff */
[----:B------:R-:W-:Y:S01]  /*08e0*/  USHF.L.U32 UR4, UR4, 0x1, URZ ;  /* 0x0000000104047899 */ /* 0x000fe200080006ff */
[----:B------:R-:W-:Y:S01]  /*08f0*/  ELECT P0, URZ, PT ;  /* 0x0000000000ff782f */ /* 0x000fe20003800000 */
[----:B-1----:R-:W-:Y:S01]  /*0900*/  ULEA UR6, UR6, UR7, 0x18 ;  /* 0x0000000706067291 */ /* 0x002fe2000f8ec0ff */
[----:B------:R-:W1:Y:S11]  /*0910*/  FENCE.VIEW.ASYNC.S ;  /* 0x00000000000073c6 */ /* 0x000e760000000000 */
[----:B-1----:R1:W3:Y:S01]  /*0920*/  SYNCS.EXCH.64 URZ, [UR6+0x110], UR10 ;  /* 0x0001100a06ff75b2 */ /* 0x0022e20008000100 */
[----:B------:R1:W4:Y:S01]  /*0930*/  SYNCS.EXCH.64 URZ, [UR6+0x118], UR4 ;  /* 0x0001180406ff75b2 */ /* 0x0003220008000100 */
[----:B------:R-:W-:Y:S01]  /*0940*/  NOP ;  /* 0x0000000000007918 */ /* 0x000fe20000000000 */
.L_x_11:
[----:B------:R-:W2:Y:S01]  /*0950*/  SHFL.IDX PT, R2, R169, RZ, 0x1f ;  /* 0x00001fffa9027589 */ /* 0x000ea200000e0000 */
[----:B------:R-:W-:Y:S01]  /*0960*/  NOP ;  /* 0x0000000000007918 */ /* 0x000fe20000000000 */
[----:B--2---:R-:W-:-:S13]  /*0970*/  ISETP.NE.AND P0, PT, R2, 0x3, PT ;  /* 0x000000030200780c */ /* 0x004fda0003f05270 */
[----:B------:R-:W-:Y:S05]  /*0980*/  @P0 BRA `(.L_x_12) ;  /* 0x0000000000300947 */ /* 0x000fea0003800000 */
[----:B-1----:R-:W1:Y:S01]  /*0990*/  S2UR UR5, SR_CgaCtaId ;  /* 0x00000000000579c3 */ /* 0x002e620000008800 */
[----:B------:R-:W-:Y:S01]  /*09a0*/  UMOV UR6, 0x400 ;  /* 0x0000040000067882 */ /* 0x000fe20000000000 */
[----:B------:R-:W-:Y:S01]  /*09b0*/  UMOV UR4, 0x20 ;  /* 0x0000002000047882 */ /* 0x000fe20000000000 */
[----:B------:R-:W-:Y:S01]  /*09c0*/  ELECT P0, URZ, PT ;  /* 0x0000000000ff782f */ /* 0x000fe20003800000 */
[----:B-1----:R-:W-:Y:S02]  /*09d0*/  ULEA UR5, UR5, UR6, 0x18 ;  /* 0x0000000605057291 */ /* 0x002fe4000f8ec0ff */
[----:B------:R-:W-:-:S04]  /*09e0*/  UIADD3 UR6, UPT, UPT, -UR4, 0x100000, URZ ;  /* 0x0010000004067890 */ /* 0x000fc8000fffe1ff */
[----:B------:R-:W-:Y:S02]  /*09f0*/  USHF.L.U32 UR7, UR6, 0xb, URZ ;  /* 0x0000000b06077899 */ /* 0x000fe400080006ff */
[----:B------:R-:W-:Y:S01]  /*0a00*/  USHF.L.U32 UR6, UR6, 0x1, URZ ;  /* 0x0000000106067899 */ /* 0x000fe200080006ff */
[----:B------:R-:W1:Y:S11]  /*0a10*/  FENCE.VIEW.ASYNC.S ;  /* 0x00000000000073c6 */ /* 0x000e760000000000 */
[----:B-1----:R2:W1:Y:S01]  /*0a20*/  SYNCS.EXCH.64 URZ, [UR5+0x120], UR6 ;  /* 0x0001200605ff75b2 */ /* 0x0024620008000100 */
[----:B------:R2:W1:Y:S02]  /*0a30*/  SYNCS.EXCH.64 URZ, [UR5+0x128], UR6 ;  /* 0x0001280605ff75b2 */ /* 0x0004640008000100 */
[----:B--2---:R-:W-:Y:S01]  /*0a40*/  NOP ;  /* 0x0000000000007918 */ /* 0x004fe20000000000 */
.L_x_12:
[----:B------:R-:W2:Y:S01]  /*0a50*/  SHFL.IDX PT, R2, R169, RZ, 0x1f ;  /* 0x00001fffa9027589 */ /* 0x000ea200000e0000 */
[----:B------:R-:W-:Y:S01]  /*0a60*/  NOP ;  /* 0x0000000000007918 */ /* 0x000fe20000000000 */
[----:B--2---:R-:W-:-:S13]  /*0a70*/  ISETP.NE.AND P0, PT, R2, 0x4, PT ;  /* 0x000000040200780c */ /* 0x004fda0003f05270 */
[----:B------:R-:W-:Y:S05]  /*0a80*/  @P0 BRA `(.L_x_13) ;  /* 0x00000000004c0947 */ /* 0x000fea0003800000 */
[----:B-1----:R-:W1:Y:S01]  /*0a90*/  S2UR UR5, SR_CgaCtaId ;  /* 0x00000000000579c3 */ /* 0x002e620000008800 */
[----:B------:R-:W-:Y:S01]  /*0aa0*/  UMOV UR7, 0x100 ;  /* 0x0000010000077882 */ /* 0x000fe20000000000 */
[----:B------:R-:W-:Y:S01]  /*0ab0*/  UMOV UR6, 0x400 ;  /* 0x0000040000067882 */ /* 0x000fe20000000000 */
[----:B------:R-:W-:Y:S01]  /*0ac0*/  USEL UR7, UR7, 0xe0, UP2 ;  /* 0x000000e007077887 */ /* 0x000fe20009000000 */
[----:B------:R-:W-:Y:S01]  /*0ad0*/  UMOV UR4, 0x1 ;  /* 0x0000000100047882 */ /* 0x000fe20000000000 */
[----:B------:R-:W-:Y:S01]  /*0ae0*/  ELECT P0, URZ, PT ;  /* 0x0000000000ff782f */ /* 0x000fe20003800000 */
[----:B------:R-:W-:-:S04]  /*0af0*/  UIADD3 UR10, UPT, UPT, -UR4, 0x100000, URZ ;  /* 0x00100000040a7890 */ /* 0x000fc8000fffe1ff */
[----:B------:R-:W-:Y:S02]  /*0b00*/  USHF.L.U32 UR11, UR10, 0xb, URZ ;  /* 0x0000000b0a0b7899 */ /* 0x000fe400080006ff */
[----:B------:R-:W-:Y:S02]  /*0b10*/  USHF.L.U32 UR10, UR10, 0x1, URZ ;  /* 0x000000010a0a7899 */ /* 0x000fe400080006ff */
[----:B-1----:R-:W-:Y:S02]  /*0b20*/  ULEA UR5, UR5, UR6, 0x18 ;  /* 0x0000000605057291 */ /* 0x002fe4000f8ec0ff */
[----:B------:R-:W-:-:S04]  /*0b30*/  UIADD3 UR6, UPT, UPT, -UR7, 0x100000, URZ ;  /* 0x0010000007067890 */ /* 0x000fc8000fffe1ff */
[----:B------:R-:W-:Y:S02]  /*0b40*/  USHF.L.U32 UR7, UR6, 0xb, URZ ;  /* 0x0000000b06077899 */ /* 0x000fe400080006ff */
[----:B------:R-:W-:Y:S01]  /*0b50*/  USHF.L.U32 UR6, UR6, 0x1, URZ ;  /* 0x0000000106067899 */ /* 0x000fe200080006ff */
[----:B------:R-:W1:Y:S03]  /*0b60*/  FENCE.VIEW.ASYNC.S ;  /* 0x00000000000073c6 */ /* 0x000e660000000000 */
[----:B-1----:R2:W1:Y:S08]  /*0b70*/  SYNCS.EXCH.64 URZ, [UR5+0x130], UR10 ;  /* 0x0001300a05ff75b2 */ /* 0x0024700008000100 */
[----:B------:R2:W1:Y:S01]  /*0b80*/  SYNCS.EXCH.64 URZ, [UR5+0x140], UR6 ;  /* 0x0001400605ff75b2 */ /* 0x0004620008000100 */
[----:B------:R2:W1:Y:S01]  /*0b90*/  SYNCS.EXCH.64 URZ, [UR5+0x138], UR10 ;  /* 0x0001380a05ff75b2 */ /* 0x0004620008000100 */
[----:B------:R2:W1:Y:S02]  /*0ba0*/  SYNCS.EXCH.64 URZ, [UR5+0x148], UR6 ;  /* 0x0001480605ff75b2 */ /* 0x0004640008000100 */
[----:B--2---:R-:W-:Y:S01]  /*0bb0*/  NOP ;  /* 0x0000000000007918 */ /* 0x004fe20000000000 */
.L_x_13:
[----:B------:R-:W2:Y:S01]  /*0bc0*/  SHFL.IDX PT, R2, R169, RZ, 0x1f ;  /* 0x00001fffa9027589 */ /* 0x000ea200000e0000 */
[----:B------:R-:W-:Y:S01]  /*0bd0*/  NOP ;  /* 0x0000000000007918 */ /* 0x000fe20000000000 */
[----:B--2---:R-:W-:-:S13]  /*0be0*/  ISETP.NE.AND P0, PT, R2, 0x5, PT ;  /* 0x000000050200780c */ /* 0x004fda0003f05270 */
[----:B------:R-:W-:Y:S05]  /*0bf0*/  @P0 BRA `(.L_x_14) ;  /* 0x0000000000580947 */ /* 0x000fea0003800000 */
[----:B-1----:R-:W1:Y:S01]  /*0c00*/  S2UR UR6, SR_CgaCtaId ;  /* 0x00000000000679c3 */ /* 0x002e620000008800 */
        /* <DEDUP_REMOVED lines=12> */
[----:B-1----:R2:W1:Y:S01]  /*0cd0*/  SYNCS.EXCH.64 URZ, [UR6+0x150], UR10 ;  /* 0x0001500a06ff75b2 */ /* 0x0024620008000100 */
[----:B------:R2:W1:Y:S01]  /*0ce0*/  SYNCS.EXCH.64 URZ, [UR6+0x170], UR4 ;  /* 0x0001700406ff75b2 */ /* 0x0004620008000100 */
[----:B------:R2:W1:Y:S01]  /*0cf0*/  SYNCS.EXCH.64 URZ, [UR6+0x158], UR10 ;  /* 0x0001580a06ff75b2 */ /* 0x0004620008000100 */
[----:B------:R2:W1:Y:S01]  /*0d00*/  SYNCS.EXCH.64 URZ, [UR6+0x178], UR4 ;  /* 0x0001780406ff75b2 */ /* 0x0004620008000100 */
[----:B------:R2:W1:Y:S01]  /*0d10*/  SYNCS.EXCH.64 URZ, [UR6+0x160], UR10 ;  /* 0x0001600a06ff75b2 */ /* 0x0004620008000100 */
[----:B------:R2:W1:Y:S01]  /*0d20*/  SYNCS.EXCH.64 URZ, [UR6+0x180], UR4 ;  /* 0x0001800406ff75b2 */ /* 0x0004620008000100 */
[----:B------:R2:W1:Y:S01]  /*0d30*/  SYNCS.EXCH.64 URZ, [UR6+0x168], UR10 ;  /* 0x0001680a06ff75b2 */ /* 0x0004620008000100 */
[----:B------:R2:W1:Y:S02]  /*0d40*/  SYNCS.EXCH.64 URZ, [UR6+0x188], UR4 ;  /* 0x0001880406ff75b2 */ /* 0x0004640008000100 */
[----:B--2---:R-:W-:Y:S01]  /*0d50*/  NOP ;  /* 0x0000000000007918 */ /* 0x004fe20000000000 */
.L_x_14:
        /* <DEDUP_REMOVED lines=14> */
[----:B------:R2:W1:Y:S01]  /*0e40*/  SYNCS.EXCH.64 URZ, [UR5+0x1a0], UR6 ;  /* 0x0001a00605ff75b2 */ /* 0x0004620008000100 */
[----:B------:R2:W1:Y:S01]  /*0e50*/  SYNCS.EXCH.64 URZ, [UR5+0x198], UR6 ;  /* 0x0001980605ff75b2 */ /* 0x0004620008000100 */
[----:B------:R2:W1:Y:S02]  /*0e60*/  SYNCS.EXCH.64 URZ, [UR5+0x1a8], UR6 ;  /* 0x0001a80605ff75b2 */ /* 0x0004640008000100 */
[----:B--2---:R-:W-:Y:S01]  /*0e70*/  NOP ;  /* 0x0000000000007918 */ /* 0x004fe20000000000 */
.L_x_15:
[----:B-1----:R-:W1:Y:S01]  /*0e80*/  S2UR UR5, SR_CTAID.X ;  /* 0x00000000000579c3 */ /* 0x002e620000002500 */
[----:B------:R-:W-:-:S05]  /*0e90*/  CS2R.32 R165, SR_CgaSize ;  /* 0x0000000000a57805 */ /* 0x000fca0000008a00 */
[----:B------:R-:W-:-:S05]  /*0ea0*/  IMAD R165, R165, -0xa0, RZ ;  /* 0xffffff60a5a57824 */ /* 0x000fca00078e02ff */
[----:B------:R-:W-:-:S14]  /*0eb0*/  R2UR UR7, R165 ;  /* 0x00000000a50772ca */ /* 0x000fdc00000e0000 */
[----:B------:R-:W2:Y:S01]  /*0ec0*/  LDCU UR7, c[0x0][UR7+0x2b0] ;  /* 0x00005600070777ac */ /* 0x000ea20008000800 */
[----:B------:R-:W-:Y:S01]  /*0ed0*/  NOP ;  /* 0x0000000000007918 */ /* 0x000fe20000000000 */
[----:B------:R-:W-:-:S05]  /*0ee0*/  CS2R.32 R165, SR_CgaSize ;  /* 0x0000000000a57805 */ /* 0x000fca0000008a00 */
[----:B------:R-:W-:-:S05]  /*0ef0*/  IMAD R165, R165, -0xa0, RZ ;  /* 0xffffff60a5a57824 */ /* 0x000fca00078e02ff */
[----:B------:R-:W-:-:S14]  /*0f00*/  R2UR UR6, R165 ;  /* 0x00000000a50672ca */ /* 0x000fdc00000e0000 */
[----:B------:R-:W3:Y:S01]  /*0f10*/  LDCU UR6, c[0x0][UR6+0x2b4] ;  /* 0x00005680060677ac */ /* 0x000ee20008000800 */
[----:B------:R-:W4:Y:S08]  /*0f20*/  S2UR UR4, SR_CTAID.Y ;  /* 0x00000000000479c3 */ /* 0x000f300000002600 */
[----:B------:R-:W3:Y:S01]  /*0f30*/  LDC R9, c[0x0][0xb24] ;  /* 0x0002c900ff097b82 */ /* 0x000ee20000000800 */
[----:B-1----:R-:W-:-:S02]  /*0f40*/  I2FP.F32.U32 R5, UR5 ;  /* 0x0000000500057c45 */ /* 0x002fc40008201000 */
[----:B------:R-:W-:-:S05]  /*0f50*/  CS2R.32 R3, SR_CgaSize ;  /* 0x0000000000037805 */ /* 0x000fca0000008a00 */
[----:B------:R-:W-:-:S06]  /*0f60*/  IMAD R3, R3, -0xa0, RZ ;  /* 0xffffff6003037824 */ /* 0x000fcc00078e02ff */
[----:B------:R-:W1:Y:S01]  /*0f70*/  LDC R3, c[0x0][R3+0x2a0] ;  /* 0x0000a80003037b82 */ /* 0x000e620000000800 */
[----:B------:R-:W-:Y:S01]  /*0f80*/  MOV R165, UR5 ;  /* 0x0000000500a57c02 */ /* 0x000fe20008000f00 */
[----:B--2---:R-:W-:Y:S01]  /*0f90*/  FMUL R5, R5, UR7 ;  /* 0x0000000705057c20 */ /* 0x004fe20008400000 */
[----:B----4-:R-:W-:Y:S02]  /*0fa0*/  I2FP.F32.U32 R4, UR4 ;  /* 0x0000000400047c45 */ /* 0x010fe40008201000 */
[----:B------:R-:W-:-:S05]  /*0fb0*/  CS2R.32 R2, SR_CgaSize ;  /* 0x0000000000027805 */ /* 0x000fca0000008a00 */
[----:B------:R-:W-:-:S06]  /*0fc0*/  IMAD R2, R2, -0xa0, RZ ;  /* 0xffffff6002027824 */ /* 0x000fcc00078e02ff */
[----:B------:R-:W2:Y:S01]  /*0fd0*/  LDC R2, c[0x0][R2+0x2a4] ;  /* 0x0000a90002027b82 */ /* 0x000ea20000000800 */
[----:B------:R-:W4:Y:S01]  /*0fe0*/  F2I.U32.TRUNC.NTZ R154, R5 ;  /* 0x00000005009a7305 */ /* 0x000f22000020f000 */
[----:B------:R-:W-:Y:S01]  /*0ff0*/  MOV R155, UR4 ;  /* 0x00000004009b7c02 */ /* 0x000fe20008000f00 */
[----:B---3--:R-:W-:-:S05]  /*1000*/  FMUL R4, R4, UR6 ;  /* 0x0000000604047c20 */ /* 0x008fca0008400000 */
[----:B------:R-:W-:Y:S01]  /*1010*/  BAR.SYNC.DEFER_BLOCKING 0x0 ;  /* 0x0000000000007b1d */ /* 0x000fe20000010000 */
[----:B------:R-:W-:-:S05]  /*1020*/  ISETP.GE.AND P0, PT, R9, 0x1, PT ;  /* 0x000000010900780c */ /* 0x000fca0003f06270 */
[----:B------:R-:W3:Y:S02]  /*1030*/  F2I.U32.TRUNC.NTZ R143, R4 ;  /* 0x00000004008f7305 */ /* 0x000ee4000020f000 */
[----:B------:R-:W2:Y:S01]  /*1040*/  S2UR UR36, SR_CTAID.Z ;  /* 0x00000000002479c3 */ /* 0x000ea20000002700 */
[----:B----4-:R-:W-:-:S05]  /*1050*/  IADD3 R154, PT, PT, -R154, RZ, RZ ;  /* 0x000000ff9a9a7210 */ /* 0x010fca0007ffe1ff */
[----:B-1----:R-:W-:Y:S01]  /*1060*/  IMAD R154, R3, R154, UR5 ;  /* 0x00000005039a7e24 */ /* 0x002fe2000f8e029a */
[----:B---3--:R-:W-:-:S05]  /*1070*/  IADD3 R143, PT, PT, -R143, RZ, RZ ;  /* 0x000000ff8f8f7210 */ /* 0x008fca0007ffe1ff */
[----:B--2---:R-:W-:Y:S01]  /*1080*/  IMAD R143, R2, R143, UR4 ;  /* 0x00000004028f7e24 */ /* 0x004fe2000f8e028f */
[----:B------:R-:W-:Y:S06]  /*1090*/  @!P0 BRA `(.L_x_16) ;  /* 0x0000000000b88947 */ /* 0x000fec0003800000 */
[----:B------:R-:W1:Y:S01]  /*10a0*/  LDC.64 R4, c[0x0][0xb18] ;  /* 0x0002c600ff047b82 */ /* 0x000e620000000a00 */
[----:B------:R-:W-:-:S07]  /*10b0*/  ISETP.NE.AND P0, PT, R9, 0x1, PT ;  /* 0x000000010900780c */ /* 0x000fce0003f05270 */
[----:B------:R-:W2:Y:S08]  /*10c0*/  LDC R10, c[0x0][0xb0c] ;  /* 0x0002c300ff0a7b82 */ /* 0x000eb00000000800 */
[----:B------:R-:W3:Y:S08]  /*10d0*/  LDC R11, c[0x0][0x370] ;  /* 0x0000dc00ff0b7b82 */ /* 0x000ef00000000800 */
[----:B------:R-:W4:Y:S01]  /*10e0*/  LDC R12, c[0x0][0x374] ;  /* 0x0000dd00ff0c7b82 */ /* 0x000f220000000800 */
[----:B-1----:R-:W-:-:S07]  /*10f0*/  ISETP.NE.AND P1, PT, R4, 0x1, PT ;  /* 0x000000010400780c */ /* 0x002fce0003f25270 */
[----:B------:R-:W3:Y:S01]  /*1100*/  LDC.64 R6, c[0x0][0xb10] ;  /* 0x0002c400ff067b82 */ /* 0x000ee20000000a00 */
[----:B--2---:R-:W-:-:S07]  /*1110*/  ISETP.NE.AND P2, PT, R10, 0x1, PT ;  /* 0x000000010a00780c */ /* 0x004fce0003f45270 */
[----:B------:R-:W1:Y:S08]  /*1120*/  LDC R8, c[0x0][0xb20] ;  /* 0x0002c800ff087b82 */ /* 0x000e700000000800 */
[----:B------:R-:W2:Y:S01]  /*1130*/  LDC.64 R2, c[0x0][0xb28] ;  /* 0x0002ca00ff027b82 */ /* 0x000ea20000000a00 */
[----:B----4-:R-:W-:-:S04]  /*1140*/  IMAD.HI.U32 R13, R12, R5, RZ ;  /* 0x000000050c0d7227 */ /* 0x010fc800078e00ff */
[----:B------:R-:W-:-:S04]  /*1150*/  IMAD.HI.U32 R5, R155, R5, RZ ;  /* 0x000000059b057227 */ /* 0x000fc800078e00ff */
[----:B---3--:R-:W-:-:S04]  /*1160*/  IMAD.HI.U32 R14, R11, R6, RZ ;  /* 0x000000060b0e7227 */ /* 0x008fc800078e00ff */
[----:B------:R-:W-:Y:S01]  /*1170*/  IMAD.HI.U32 R16, R165, R6, RZ ;  /* 0x00000006a5107227 */ /* 0x000fe200078e00ff */
[-C--:B------:R-:W-:Y:S02]  /*1180*/  @P2 SHF.R.U32.HI R11, RZ, R7.reuse, R14 ;  /* 0x00000007ff0b2219 */ /* 0x080fe4000001160e */
[-C--:B-1----:R-:W-:Y:S02]  /*1190*/  @P1 SHF.R.U32.HI R12, RZ, R8.reuse, R13 ;  /* 0x00000008ff0c1219 */ /* 0x082fe4000001160d */
[----:B------:R-:W-:Y:S02]  /*11a0*/  SHF.R.U32.HI R8, RZ, R8, R5 ;  /* 0x00000008ff087219 */ /* 0x000fe40000011605 */
[----:B------:R-:W-:Y:S02]  /*11b0*/  SHF.R.U32.HI R16, RZ, R7, R16 ;  /* 0x00000007ff107219 */ /* 0x000fe40000011610 */
[----:B------:R-:W-:Y:S01]  /*11c0*/  SEL R5, R155, R8, !P1 ;  /* 0x000000089b057207 */ /* 0x000fe20004800000 */
[----:B--2---:R-:W-:Y:S01]  /*11d0*/  IMAD.HI.U32 R14, R12, R2, RZ ;  /* 0x000000020c0e7227 */ /* 0x004fe200078e00ff */
[----:B------:R-:W-:-:S03]  /*11e0*/  SEL R7, R165, R16, !P2 ;  /* 0x00000010a5077207 */ /* 0x000fc60005000000 */
[----:B------:R-:W-:Y:S01]  /*11f0*/  IMAD.HI.U32 R6, R11, R2, RZ ;  /* 0x000000020b067227 */ /* 0x000fe200078e00ff */
[----:B------:R-:W-:-:S04]  /*1200*/  @P0 SHF.R.U32.HI R12, RZ, R3, R14 ;  /* 0x00000003ff0c0219 */ /* 0x000fc8000001160e */
[----:B------:R-:W-:Y:S01]  /*1210*/  @P0 SHF.R.U32.HI R11, RZ, R3, R6 ;  /* 0x00000003ff0b0219 */ /* 0x000fe20000011606 */
[----:B------:R-:W-:-:S04]  /*1220*/  IMAD R12, R12, R9, RZ ;  /* 0x000000090c0c7224 */ /* 0x000fc800078e02ff */
[----:B------:R-:W-:Y:S01]  /*1230*/  IMAD R6, R11, R9, RZ ;  /* 0x000000090b067224 */ /* 0x000fe200078e02ff */
[----:B------:R-:W-:-:S04]  /*1240*/  ISETP.GE.AND P1, PT, R5, R12, PT ;  /* 0x0000000c0500720c */ /* 0x000fc80003f26270 */
[----:B------:R-:W-:Y:S01]  /*1250*/  ISETP.GE.OR P1, PT, R7, R6, P1 ;  /* 0x000000060700720c */ /* 0x000fe20000f26670 */
[----:B------:R-:W-:-:S05]  /*1260*/  IMAD.HI.U32 R6, R5, R2, RZ ;  /* 0x0000000205067227 */ /* 0x000fca00078e00ff */
[----:B------:R-:W-:-:S04]  /*1270*/  SHF.R.U32.HI R6, RZ, R3, R6 ;  /* 0x00000003ff067219 */ /* 0x000fc80000011606 */
[----:B------:R-:W-:-:S03]  /*1280*/  SEL R6, R5, R6, !P0 ;  /* 0x0000000605067207 */ /* 0x000fc60004000000 */
[----:B------:R-:W-:Y:S01]  /*1290*/  @!P1 IMAD.HI.U32 R8, R7, R2, RZ ;  /* 0x0000000207089227 */ /* 0x000fe200078e00ff */
[----:B------:R-:W-:-:S04]  /*12a0*/  IADD3 R2, PT, PT, -R6, RZ, RZ ;  /* 0x000000ff06027210 */ /* 0x000fc80007ffe1ff */
[----:B------:R-:W-:Y:S01]  /*12b0*/  @!P1 SHF.R.U32.HI R8, RZ, R3, R8 ;  /* 0x00000003ff089219 */ /* 0x000fe20000011608 */
[----:B------:R-:W-:-:S03]  /*12c0*/  IMAD R2, R9, R2, R5 ;  /* 0x0000000209027224 */ /* 0x000fc600078e0205 */
[----:B------:R-:W-:Y:S02]  /*12d0*/  @!P1 SEL R3, R7, R8, !P0 ;  /* 0x0000000807039207 */ /* 0x000fe40004000000 */
[----:B------:R-:W-:-:S03]  /*12e0*/  IADD3 R8, PT, PT, -R5, RZ, RZ ;  /* 0x000000ff05087210 */ /* 0x000fc60007ffe1ff */
[--C-:B------:R-:W-:Y:S02]  /*12f0*/  @!P1 IMAD.IADD R6, R6, 0x1, -R3.reuse ;  /* 0x0000000106069824 */ /* 0x100fe400078e0a03 */
[----:B------:R-:W-:Y:S01]  /*1300*/  @!P1 IMAD R3, R2, R11, R3 ;  /* 0x0000000b02039224 */ /* 0x000fe200078e0203 */
[----:B------:R-:W-:Y:S01]  /*1310*/  IADD3 R2, PT, PT, -R7, RZ, RZ ;  /* 0x000000ff07027210 */ /* 0x000fe20007ffe1ff */
[----:B------:R-:W-:Y:S02]  /*1320*/  @!P1 IMAD R5, R6, R9, R7 ;  /* 0x0000000906059224 */ /* 0x000fe400078e0207 */
[----:B------:R-:W-:Y:S02]  /*1330*/  IMAD R8, R4, R8, R155 ;  /* 0x0000000804087224 */ /* 0x000fe400078e029b */
[----:B------:R-:W-:Y:S02]  /*1340*/  @!P1 IMAD.MOV.U32 R7, RZ, RZ, R3 ;  /* 0x000000ffff079224 */ /* 0x000fe400078e0003 */
[----:B------:R-:W-:-:S02]  /*1350*/  IMAD R2, R10, R2, R165 ;  /* 0x000000020a027224 */ /* 0x000fc400078e02a5 */
[----:B------:R-:W-:Y:S02]  /*1360*/  IMAD R155, R5, R4, R8 ;  /* 0x00000004059b7224 */ /* 0x000fe400078e0208 */
[----:B------:R-:W-:Y:S02]  /*1370*/  IMAD R165, R7, R10, R2 ;  /* 0x0000000a07a57224 */ /* 0x000fe400078e0202 */
.L_x_16:
[----:B------:R-:W1:Y:S01]  /*1380*/  LDCU UR4, c[0x0][0xb30] ;  /* 0x00016600ff0477ac */ /* 0x000e620008000800 */
[----:B------:R-:W2:Y:S08]  /*1390*/  S2UR UR37, SR_CgaCtaId ;  /* 0x00000000002579c3 */ /* 0x000eb00000008800 */
[----:B------:R-:W3:Y:S01]  /*13a0*/  LDC R72, c[0x0][0xb24] ;  /* 0x0002c900ff487b82 */ /* 0x000ee20000000800 */
[----:B-1----:R-:W-:-:S09]  /*13b0*/  UISETP.NE.AND UP1, UPT, UR4, 0x1, UPT ;  /* 0x000000010400788c */ /* 0x002fd2000bf25270 */
[----:B--2---:R-:W-:Y:S05]  /*13c0*/  BRA.U UP1, `(.L_x_17) ;  /* 0x0000000101407547 */ /* 0x004fea000b800000 */
[----:B------:R-:W1:Y:S08]  /*13d0*/  LDC.64 R4, c[0x0][0xb10] ;  /* 0x0002c400ff047b82 */ /* 0x000e700000000a00 */
[----:B------:R-:W2:Y:S08]  /*13e0*/  LDC.64 R2, c[0x0][0xb18] ;  /* 0x0002c600ff027b82 */ /* 0x000eb00000000a00 */
[----:B------:R-:W4:Y:S08]  /*13f0*/  LDC R6, c[0x0][0xb20] ;  /* 0x0002c800ff067b82 */ /* 0x000f300000000800 */
[----:B------:R-:W3:Y:S01]  /*1400*/  LDC R8, c[0x0][0xb0c] ;  /* 0x0002c300ff087b82 */ /* 0x000ee20000000800 */
[----:B-1----:R-:W-:-:S05]  /*1410*/  IMAD.HI.U32 R4, R165, R4, RZ ;  /* 0x00000004a5047227 */ /* 0x002fca00078e00ff */
[----:B------:R-:W-:Y:S01]  /*1420*/  SHF.R.U32.HI R4, RZ, R5, R4 ;  /* 0x00000005ff047219 */ /* 0x000fe20000011604 */
[----:B--2---:R-:W-:Y:S01]  /*1430*/  IMAD.HI.U32 R3, R155, R3, RZ ;  /* 0x000000039b037227 */ /* 0x004fe200078e00ff */
[----:B------:R-:W-:-:S04]  /*1440*/  ISETP.NE.AND P0, PT, R2, 0x1, PT ;  /* 0x000000010200780c */ /* 0x000fc80003f05270 */
[----:B----4-:R-:W-:-:S04]  /*1450*/  SHF.R.U32.HI R6, RZ, R6, R3 ;  /* 0x00000006ff067219 */ /* 0x010fc80000011603 */
[----:B------:R-:W-:Y:S02]  /*1460*/  SEL R3, R155, R6, !P0 ;  /* 0x000000069b037207 */ /* 0x000fe40004000000 */
[----:B---3--:R-:W-:-:S04]  /*1470*/  ISETP.NE.AND P1, PT, R8, 0x1, PT ;  /* 0x000000010800780c */ /* 0x008fc80003f25270 */
[----:B------:R-:W-:-:S05]  /*1480*/  SEL R4, R165, R4, !P1 ;  /* 0x00000004a5047207 */ /* 0x000fca0004800000 */
[----:B------:R-:W-:Y:S02]  /*1490*/  IMAD.IADD R5, R3, 0x1, -R4 ;  /* 0x0000000103057824 */ /* 0x000fe400078e0a04 */
[----:B------:R-:W-:Y:S02]  /*14a0*/  IMAD.IADD R3, R4, 0x1, -R3 ;  /* 0x0000000104037824 */ /* 0x000fe400078e0a03 */
[----:B------:R-:W-:Y:S02]  /*14b0*/  IMAD R165, R5, R8, R165 ;  /* 0x0000000805a57224 */ /* 0x000fe400078e02a5 */
[----:B------:R-:W-:-:S07]  /*14c0*/  IMAD R155, R3, R2, R155 ;  /* 0x00000002039b7224 */ /* 0x000fce00078e029b */
.L_x_17:
[----:B------:R-:W-:Y:S01]  /*14d0*/  BAR.SYNC.DEFER_BLOCKING 0x0 ;  /* 0x0000000000007b1d */ /* 0x000fe20000010000 */
[----:B------:R-:W-:Y:S01]  /*14e0*/  UISETP.NE.AND UP1, UPT, UR8, 0x2, UPT ;  /* 0x000000020800788c */ /* 0x000fe2000bf25270 */
[----:B------:R-:W-:Y:S02]  /*14f0*/  ISETP.NE.OR P5, PT, R0, 0x2, !P5 ;  /* 0x000000020000780c */ /* 0x000fe40006fa5670 */
[----:B------:R-:W-:-:S06]  /*1500*/  LOP3.LUT R2, R166, 0x1f, RZ, 0xc0, !PT ;  /* 0x0000001fa6027812 */ /* 0x000fcc00078ec0ff */
[----:B------:R-:W-:Y:S05]  /*1510*/  BRA.U UP1, `(.L_x_18) ;  /* 0x0000001901307547 */ /* 0x000fea000b800000 */
[----:B------:R-:W1:Y:S01]  /*1520*/  LDCU UR13, c[0x0][0x38c] ;  /* 0x00007180ff0d77ac */ /* 0x000e620008000800 */
[----:B------:R-:W2:Y:S01]  /*1530*/  LDC R9, c[0x0][0x370] ;  /* 0x0000dc00ff097b82 */ /* 0x000ea20000000800 */
[----:B------:R-:W-:Y:S01]  /*1540*/  PLOP3.LUT P1, PT, PT, PT, UP2, 0x80, 0x8 ;  /* 0x000000000008781c */ /* 0x000fe20003f2f028 */
[----:B------:R-:W-:Y:S01]  /*1550*/  IMAD.MOV.U32 R15, RZ, RZ, 0x1 ;  /* 0x00000001ff0f7424 */ /* 0x000fe200078e00ff */
[----:B------:R-:W-:Y:S01]  /*1560*/  ISETP.EQ.OR P4, PT, R2, RZ, P5 ;  /* 0x000000ff0200720c */ /* 0x000fe20002f82670 */
[----:B------:R-:W-:Y:S01]  /*1570*/  IMAD.MOV.U32 R14, RZ, RZ, RZ ;  /* 0x000000ffff0e7224 */ /* 0x000fe200078e00ff */
[----:B------:R-:W-:Y:S02]  /*1580*/  PLOP3.LUT P1, PT, P1, PT, PT, 0x8, 0x80 ;  /* 0x000000000080781c */ /* 0x000fe40000f2e170 */
[----:B------:R-:W-:Y:S01]  /*1590*/  CS2R R12, SRZ ;  /* 0x00000000000c7805 */ /* 0x000fe2000001ff00 */
[----:B------:R-:W-:Y:S01]  /*15a0*/  IMAD.MOV.U32 R10, RZ, RZ, 0x1 ;  /* 0x00000001ff0a7424 */ /* 0x000fe200078e00ff */
[----:B------:R-:W4:Y:S01]  /*15b0*/  LDC R0, c[0x0][0x374] ;  /* 0x0000dd00ff007b82 */ /* 0x000f220000000800 */
[----:B------:R-:W2:Y:S01]  /*15c0*/  LDCU.64 UR22, c[0x0][0x348] ;  /* 0x00006900ff1677ac */ /* 0x000ea20008000a00 */
[----:B------:R-:W-:Y:S01]  /*15d0*/  UMOV UR6, URZ ;  /* 0x000000ff00067c82 */ /* 0x000fe20008000000 */
[----:B-1----:R-:W-:-:S04]  /*15e0*/  UIADD3 UR5, UPT, UPT, UR13, 0x3f, URZ ;  /* 0x0000003f0d057890 */ /* 0x002fc8000fffe0ff */
[----:B------:R-:W-:-:S04]  /*15f0*/  USHF.R.S32.HI UR4, URZ, 0x1f, UR5 ;  /* 0x0000001fff047899 */ /* 0x000fc80008011405 */
[----:B------:R-:W-:-:S04]  /*1600*/  ULEA.HI UR4, UR4, UR5, URZ, 0x6 ;  /* 0x0000000504047291 */ /* 0x000fc8000f8f30ff */
[----:B------:R-:W-:Y:S02]  /*1610*/  USHF.R.S32.HI UR15, URZ, 0x6, UR4 ;  /* 0x00000006ff0f7899 */ /* 0x000fe40008011404 */
[----:B------:R-:W-:Y:S02]  /*1620*/  UIADD3 UR4, UPT, UPT, UR13, -0x1, URZ ;  /* 0xffffffff0d047890 */ /* 0x000fe4000fffe0ff */
[----:B------:R-:W-:Y:S02]  /*1630*/  UISETP.LT.U32.AND UP0, UPT, UR15, 0x11, UPT ;  /* 0x000000110f00788c */ /* 0x000fe4000bf01070 */
[----:B------:R-:W-:Y:S02]  /*1640*/  UISETP.GE.U32.AND UP1, UPT, UR4, -0x7f, UPT ;  /* 0xffffff810400788c */ /* 0x000fe4000bf26070 */
[----:B------:R-:W-:Y:S02]  /*1650*/  USEL UR14, UR15, 0x11, UP0 ;  /* 0x000000110f0e7887 */ /* 0x000fe40008000000 */
[----:B------:R-:W-:-:S02]  /*1660*/  UIADD3 UR13, UPT, UPT, UR13, 0x7e, URZ ;  /* 0x0000007e0d0d7890 */ /* 0x000fc4000fffe0ff */
[----:B------:R-:W-:Y:S02]  /*1670*/  UIADD3 UR5, UPT, UPT, UR14, -0x1, URZ ;  /* 0xffffffff0e057890 */ /* 0x000fe4000fffe0ff */
[----:B------:R-:W-:-:S03]  /*1680*/  UIADD3 UR7, UPT, UPT, UR15, -UR14, URZ ;  /* 0x8000000e0f077290 */ /* 0x000fc6000fffe0ff */
[----:B------:R-:W-:-:S04]  /*1690*/  @UP1 UIADD3 UR5, UPT, UPT, UR14, URZ, URZ ;  /* 0x000000ff0e051290 */ /* 0x000fc8000fffe0ff */
[----:B--2---:R-:W-:-:S12]  /*16a0*/  UIADD3 UR5, UPT, UPT, UR5, 0x1, URZ ;  /* 0x0000000105057890 */ /* 0x004fd8000fffe0ff */
.L_x_36:
[----:B------:R-:W-:Y:S01]  /*16b0*/  UISETP.NE.AND UP0, UPT, UR37, URZ, UPT ;  /* 0x000000ff2500728c */ /* 0x000fe2000bf05270 */
[----:B------:R-:W1:Y:S08]  /*16c0*/  S2UR UR37, SR_CgaCtaId ;  /* 0x00000000002579c3 */ /* 0x000e700000008800 */
[----:B------:R-:W-:Y:S05]  /*16d0*/  BRA.U UP0, `(.L_x_19) ;  /* 0x0000000100347547 */ /* 0x000fea000b800000 */
[----:B------:R-:W2:Y:S01]  /*16e0*/  S2R R2, SR_CgaCtaId ;  /* 0x0000000000027919 */ /* 0x000ea20000008800 */
[----:B------:R-:W-:-:S04]  /*16f0*/  MOV R3, 0x400 ;  /* 0x0000040000037802 */ /* 0x000fc80000000f00 */
[----:B--2---:R-:W-:Y:S02]  /*1700*/  LEA R3, R2, R3, 0x18 ;  /* 0x0000000302037211 */ /* 0x004fe400078ec0ff */
[----:B------:R-:W-:-:S03]  /*1710*/  SHF.L.U32 R2, R10, 0x1f, RZ ;  /* 0x0000001f0a027819 */ /* 0x000fc600000006ff */
[----:B------:R-:W-:-:S04]  /*1720*/  IMAD R3, R12, 0x8, R3 ;  /* 0x000000080c037824 */ /* 0x000fc800078e0203 */
[----:B------:R-:W2:Y:S02]  /*1730*/  SYNCS.PHASECHK.TRANS64.TRYWAIT P0, [R3+URZ+0x1a0], R2 ;  /* 0x0001a002030075a7 */ /* 0x000ea400080011ff */
[----:B--2---:R-:W-:Y:S05]  /*1740*/  @!P0 BRA `(.L_x_20) ;  /* 0x00000058008c8947 */ /* 0x004fea0003800000 */
.L_x_109:
[----:B------:R-:W-:Y:S01]  /*1750*/  VIADD R12, R12, 0x1 ;  /* 0x000000010c0c7836 */ /* 0x000fe20000000000 */
[----:B------:R2:W-:Y:S04]  /*1760*/  SYNCS.ARRIVE.TRANS64.A1T0 RZ, [R3+URZ+0x190], RZ ;  /* 0x000190ff03ff79a7 */ /* 0x0005e800081000ff */
[----:B------:R-:W-:-:S04]  /*1770*/  ISETP.NE.AND P0, PT, R12, 0x2, PT ;  /* 0x000000020c00780c */ /* 0x000fc80003f05270 */
[----:B------:R-:W-:Y:S02]  /*1780*/  SEL R12, R12, RZ, P0 ;  /* 0x000000ff0c0c7207 */ /* 0x000fe40000000000 */
[----:B--2---:R-:W-:-:S04]  /*1790*/  SEL R3, RZ, 0x1, P0 ;  /* 0x00000001ff037807 */ /* 0x004fc80000000000 */
[----:B------:R-:W-:-:S07]  /*17a0*/  LOP3.LUT R10, R10, R3, RZ, 0x3c, !PT ;  /* 0x000000030a0a7212 */ /* 0x000fce00078e3cff */
.L_x_19:
[----:B------:R-:W-:Y:S01]  /*17b0*/  UMOV UR4, 0x400 ;  /* 0x0000040000047882 */ /* 0x000fe20000000000 */
[----:B------:R-:W-:Y:S01]  /*17c0*/  SHF.L.U32 R2, R15, 0x1f, RZ ;  /* 0x0000001f0f027819 */ /* 0x000fe200000006ff */
[----:B-1----:R-:W-:Y:S01]  /*17d0*/  ULEA UR4, UR37, UR4, 0x18 ;  /* 0x0000000425047291 */ /* 0x002fe2000f8ec0ff */
[----:B------:R-:W-:Y:S01]  /*17e0*/  R2UR UR35, R165 ;  /* 0x00000000a52372ca */ /* 0x000fe200000e0000 */
[----:B------:R-:W-:Y:S01]  /*17f0*/  UISETP.GE.U32.AND UP0, UPT, UR13, 0x7f, UPT ;  /* 0x0000007f0d00788c */ /* 0x000fe2000bf06070 */
[----:B------:R-:W-:Y:S01]  /*1800*/  R2UR UR11, R155 ;  /* 0x000000009b0b72ca */ /* 0x000fe200000e0000 */
[----:B------:R-:W-:Y:S01]  /*1810*/  ULEA UR8, UR6, UR4, 0x3 ;  /* 0x0000000406087291 */ /* 0x000fe2000f8e18ff */
[----:B------:R-:W-:-:S08]  /*1820*/  UMOV UR24, URZ ;  /* 0x000000ff00187c82 */ /* 0x000fd00008000000 */
[----:B------:R1:W2:Y:S01]  /*1830*/  SYNCS.PHASECHK.TRANS64.TRYWAIT P0, [UR8+0x88], R2 ;  /* 0x00008802ff0075a7 */ /* 0x0002a20008001108 */
[----:B------:R-:W-:Y:S02]  /*1840*/  USHF.L.U32 UR35, UR35, 0x7, URZ ;  /* 0x0000000723237899 */ /* 0x000fe400080006ff */
[----:B------:R-:W-:Y:S01]  /*1850*/  USHF.L.U32 UR11, UR11, 0x6, URZ ;  /* 0x000000060b0b7899 */ /* 0x000fe200080006ff */
[----:B------:R-:W-:Y:S11]  /*1860*/  BRA.U !UP0, `(.L_x_21) ;  /* 0x0000000108a87547 */ /* 0x000ff6000b800000 */
[----:B------:R-:W-:Y:S01]  /*1870*/  UMOV UR16, URZ ;  /* 0x000000ff00107c82 */ /* 0x000fe20008000000 */
[----:B------:R-:W-:-:S05]  /*1880*/  UMOV UR17, UR6 ;  /* 0x0000000600117c82 */ /* 0x000fca0008000000 */
.L_x_26:
[----:B-1----:R-:W-:Y:S01]  /*1890*/  ULEA UR33, UR17, UR4, 0x3 ;  /* 0x0000000411217291 */ /* 0x002fe2000f8e18ff */
[----:B--2---:R-:W-:Y:S01]  /*18a0*/  @!P5 MOV R3, 0x3000 ;  /* 0x000030000003d802 */ /* 0x004fe20000000f00 */
[----:B--2---:R-:W-:Y:S10]  /*18b0*/  @P0 BRA `(.L_x_22) ;  /* 0x00000000000c0947 */ /* 0x004ff40003800000 */
[----:B------:R-:W-:-:S04]  /*18c0*/  SHF.L.U32 R5, R15, 0x1f, RZ ;  /* 0x0000001f0f057819 */ /* 0x000fc800000006ff */
[----:B------:R-:W2:Y:S02]  /*18d0*/  SYNCS.PHASECHK.TRANS64.TRYWAIT P0, [UR33+0x88], R5 ;  /* 0x00008805ff0075a7 */ /* 0x000ea40008001121 */
[----:B--2---:R-:W-:Y:S05]  /*18e0*/  @!P0 BRA `(.L_x_23) ;  /* 0x0000005800388947 */ /* 0x004fea0003800000 */
.L_x_22:
[----:B------:R2:W-:Y:S01]  /*18f0*/  @!P5 SYNCS.ARRIVE.TRANS64 RZ, [UR33], R3 ;  /* 0x00000003ffffd9a7 */ /* 0x0005e20008000021 */
[----:B------:R-:W-:Y:S04]  /*1900*/  BSSY.RECONVERGENT B0, `(.L_x_24) ;  /* 0x0000003000007945 */ /* 0x000fe80003800200 */
[----:B------:R-:W-:Y:S05]  /*1910*/  @P4 BRA `(.L_x_25) ;  /* 0x0000000000044947 */ /* 0x000fea0003800000 */
[----:B------:R-:W-:Y:S05]  /*1920*/  BPT.TRAP 0x1 ;  /* 0x000000040000795c */ /* 0x000fea0000300000 */
.L_x_25:
[----:B------:R-:W-:Y:S05]  /*1930*/  BSYNC.RECONVERGENT B0 ;  /* 0x0000000000007941 */ /* 0x000fea0003800200 */
.L_x_24:
[----:B------:R-:W-:Y:S02]  /*1940*/  UIADD3 UR6, UPT, UPT, UR17, 0x1, URZ ;  /* 0x0000000111067890 */ /* 0x000fe4000fffe0ff */
[----:B------:R-:W-:Y:S02]  /*1950*/  ULEA UR32, UR17, UR4, 0xd ;  /* 0x0000000411207291 */ /* 0x000fe4000f8e68ff */
[----:B------:R-:W-:Y:S02]  /*1960*/  UISETP.NE.AND UP0, UPT, UR6, 0x11, UPT ;  /* 0x000000110600788c */ /* 0x000fe4000bf05270 */
[----:B------:R-:W-:Y:S02]  /*1970*/  UIADD3 UR26, UP1, UPT, UR22, 0x80, URZ ;  /* 0x00000080161a7890 */ /* 0x000fe4000ff3e0ff */
[----:B------:R-:W-:Y:S02]  /*1980*/  USEL UR9, URZ, 0x1, UP0 ;  /* 0x00000001ff097887 */ /* 0x000fe40008000000 */
[----:B------:R-:W-:-:S02]  /*1990*/  USEL UR6, UR6, URZ, UP0 ;  /* 0x000000ff06067287 */ /* 0x000fc40008000000 */
[----:B------:R-:W-:Y:S02]  /*19a0*/  UIADD3 UR20, UP0, UPT, UR22, 0x180, URZ ;  /* 0x0000018016147890 */ /* 0x000fe4000ff1e0ff */
[----:B------:R-:W-:Y:S01]  /*19b0*/  ULEA UR8, UR6, UR4, 0x3 ;  /* 0x0000000406087291 */ /* 0x000fe2000f8e18ff */
[----:B------:R-:W-:Y:S01]  /*19c0*/  LOP3.LUT R15, R15, UR9, RZ, 0x3c, !PT ;  /* 0x000000090f0f7c12 */ /* 0x000fe2000f8e3cff */
[----:B------:R-:W-:Y:S02]  /*19d0*/  USHF.L.U32 UR34, UR16, 0x6, URZ ;  /* 0x0000000610227899 */ /* 0x000fe400080006ff */
[----:B------:R-:W-:Y:S01]  /*19e0*/  UIADD3.X UR27, UPT, UPT, URZ, UR23, URZ, UP1, !UPT ;  /* 0x00000017ff1b7290 */ /* 0x000fe20008ffe4ff */
[----:B-1----:R-:W-:Y:S01]  /*19f0*/  SHF.L.U32 R2, R15, 0x1f, RZ ;  /* 0x0000001f0f027819 */ /* 0x002fe200000006ff */
[----:B------:R-:W-:Y:S02]  /*1a00*/  UIADD3 UR32, UPT, UPT, UR32, 0x4400, URZ ;  /* 0x0000440020207890 */ /* 0x000fe4000fffe0ff */
[----:B------:R-:W-:Y:S01]  /*1a10*/  UIADD3.X UR21, UPT, UPT, URZ, UR23, URZ, UP0, !UPT ;  /* 0x00000017ff157290 */ /* 0x000fe200087fe4ff */
[----:B------:R1:W1:Y:S01]  /*1a20*/  SYNCS.PHASECHK.TRANS64.TRYWAIT P0, [UR8+0x88], R2 ;  /* 0x00008802ff0075a7 */ /* 0x0002620008001108 */
[----:B------:R-:W-:Y:S01]  /*1a30*/  ULEA UR8, UR17, UR4, 0xc ;  /* 0x0000000411087291 */ /* 0x000fe2000f8e60ff */
[----:B------:R-:W-:Y:S01]  /*1a40*/  UMOV UR18, 0x0 ;  /* 0x0000000000127882 */ /* 0x000fe20000000000 */
[----:B------:R-:W-:-:S02]  /*1a50*/  UMOV UR19, 0x10000000 ;  /* 0x1000000000137882 */ /* 0x000fc40000000000 */
[----:B------:R-:W-:Y:S01]  /*1a60*/  UIADD3 UR8, UPT, UPT, UR8, 0x26400, URZ ;  /* 0x0002640008087890 */ /* 0x000fe2000fffe0ff */
[----:B------:R1:W-:Y:S01]  /*1a70*/  UTMALDG.3D [UR32], [UR26], desc[UR18] ;  /* 0x000012201a0075b4 */ /* 0x0003e20008011000 */
[----:B------:R-:W-:Y:S01]  /*1a80*/  UMOV UR12, UR36 ;  /* 0x00000024000c7c82 */ /* 0x000fe20008000000 */
[----:B------:R-:W-:Y:S01]  /*1a90*/  UMOV UR9, UR33 ;  /* 0x0000002100097c82 */ /* 0x000fe20008000000 */
[----:B------:R-:W-:Y:S01]  /*1aa0*/  UMOV UR10, UR34 ;  /* 0x00000022000a7c82 */ /* 0x000fe20008000000 */
[----:B------:R-:W-:Y:S01]  /*1ab0*/  UIADD3 UR16, UPT, UPT, UR16, 0x1, URZ ;  /* 0x0000000110107890 */ /* 0x000fe2000fffe0ff */
[----:B------:R-:W-:Y:S01]  /*1ac0*/  UMOV UR24, UR5 ;  /* 0x0000000500187c82 */ /* 0x000fe20008000000 */
[----:B------:R-:W-:Y:S02]  /*1ad0*/  UMOV UR17, UR6 ;  /* 0x0000000600117c82 */ /* 0x000fe40008000000 */
[----:B------:R1:W-:Y:S01]  /*1ae0*/  UTMALDG.3D [UR8], [UR20], desc[UR18] ;  /* 0x00001208140075b4 */ /* 0x0003e20008011000 */
[----:B------:R-:W-:-:S09]  /*1af0*/  UISETP.NE.AND UP0, UPT, UR16, UR5, UPT ;  /* 0x000000051000728c */ /* 0x000fd2000bf05270 */
[----:B------:R-:W-:Y:S05]  /*1b00*/  BRA.U UP0, `(.L_x_26) ;  /* 0xfffffffd00607547 */ /* 0x000fea000b83ffff */
.L_x_21:
[----:B-1----:R-:W-:Y:S01]  /*1b10*/  ULEA UR8, UR6, UR4, 0x3 ;  /* 0x0000000406087291 */ /* 0x002fe2000f8e18ff */
[----:B------:R-:W-:Y:S01]  /*1b20*/  SHF.L.U32 R2, R15, 0x1f, RZ ;  /* 0x0000001f0f027819 */ /* 0x000fe200000006ff */
[----:B------:R-:W-:Y:S01]  /*1b30*/  @!P1 SYNCS.ARRIVE.TRANS64.A1T0 RZ, [UR4+0x128], RZ ;  /* 0x000128ffffff99a7 */ /* 0x000fe20008100004 */
[----:B------:R-:W-:-:S06]  /*1b40*/  UISETP.GT.AND UP0, UPT, UR15, UR14, UPT ;  /* 0x0000000e0f00728c */ /* 0x000fcc000bf04270 */
[----:B--2---:R1:W2:Y:S03]  /*1b50*/  SYNCS.PHASECHK.TRANS64.TRYWAIT P0, [UR8+0x88], R2 ;  /* 0x00008802ff0075a7 */ /* 0x0042a60008001108 */
[----:B------:R-:W-:Y:S05]  /*1b60*/  BRA.U !UP0, `(.L_x_27) ;  /* 0x0000000108ac7547 */ /* 0x000fea000b800000 */
[----:B------:R-:W-:Y:S01]  /*1b70*/  UIADD3 UR21, UPT, UPT, UR7, UR24, URZ ;  /* 0x0000001807157290 */ /* 0x000fe2000fffe0ff */
[----:B------:R-:W-:-:S11]  /*1b80*/  UMOV UR25, UR6 ;  /* 0x0000000600197c82 */ /* 0x000fd60008000000 */
.L_x_32:
[----:B-1----:R-:W-:Y:S01]  /*1b90*/  ULEA UR17, UR25, UR4, 0x3 ;  /* 0x0000000419117291 */ /* 0x002fe2000f8e18ff */
[----:B--2---:R-:W-:Y:S01]  /*1ba0*/  @!P5 MOV R3, 0x3000 ;  /* 0x000030000003d802 */ /* 0x004fe20000000f00 */
[----:B--2---:R-:W-:Y:S10]  /*1bb0*/  @P0 BRA `(.L_x_28) ;  /* 0x00000000000c0947 */ /* 0x004ff40003800000 */
[----:B------:R-:W-:-:S04]  /*1bc0*/  SHF.L.U32 R5, R15, 0x1f, RZ ;  /* 0x0000001f0f057819 */ /* 0x000fc800000006ff */
[----:B------:R-:W2:Y:S02]  /*1bd0*/  SYNCS.PHASECHK.TRANS64.TRYWAIT P0, [UR17+0x88], R5 ;  /* 0x00008805ff0075a7 */ /* 0x000ea40008001111 */
[----:B--2---:R-:W-:Y:S05]  /*1be0*/  @!P0 BRA `(.L_x_29) ;  /* 0x0000005400908947 */ /* 0x004fea0003800000 */
.L_x_28:
[----:B------:R2:W-:Y:S01]  /*1bf0*/  @!P5 SYNCS.ARRIVE.TRANS64 RZ, [UR17], R3 ;  /* 0x00000003ffffd9a7 */ /* 0x0005e20008000011 */
[----:B------:R-:W-:Y:S04]  /*1c00*/  BSSY.RECONVERGENT B0, `(.L_x_30) ;  /* 0x0000003000007945 */ /* 0x000fe80003800200 */
[----:B------:R-:W-:Y:S05]  /*1c10*/  @P4 BRA `(.L_x_31) ;  /* 0x0000000000044947 */ /* 0x000fea0003800000 */
[----:B------:R-:W-:Y:S05]  /*1c20*/  BPT.TRAP 0x1 ;  /* 0x000000040000795c */ /* 0x000fea0000300000 */
.L_x_31:
[----:B------:R-:W-:Y:S05]  /*1c30*/  BSYNC.RECONVERGENT B0 ;  /* 0x0000000000007941 */ /* 0x000fea0003800200 */
.L_x_30:
        /* <DEDUP_REMOVED lines=10> */
[----:B------:R-:W-:Y:S01]  /*1ce0*/  UIADD3 UR16, UPT, UPT, UR16, 0x4400, URZ ;  /* 0x0000440010107890 */ /* 0x000fe2000fffe0ff */
[----:B-1----:R-:W-:Y:S01]  /*1cf0*/  SHF.L.U32 R2, R15, 0x1f, RZ ;  /* 0x0000001f0f027819 */ /* 0x002fe200000006ff */
[----:B------:R-:W-:Y:S02]  /*1d00*/  UIADD3.X UR31, UPT, UPT, URZ, UR23, URZ, UP1, !UPT ;  /* 0x00000017ff1f7290 */ /* 0x000fe40008ffe4ff */
[----:B------:R-:W-:Y:S01]  /*1d10*/  UIADD3.X UR29, UPT, UPT, URZ, UR23, URZ, UP0, !UPT ;  /* 0x00000017ff1d7290 */ /* 0x000fe200087fe4ff */
[----:B------:R1:W1:Y:S01]  /*1d20*/  SYNCS.PHASECHK.TRANS64.TRYWAIT P0, [UR8+0x88], R2 ;  /* 0x00008802ff0075a7 */ /* 0x0002620008001108 */
[----:B------:R-:W-:Y:S01]  /*1d30*/  ULEA UR8, UR25, UR4, 0xc ;  /* 0x0000000419087291 */ /* 0x000fe2000f8e60ff */
[----:B------:R-:W-:Y:S01]  /*1d40*/  UMOV UR26, 0x0 ;  /* 0x00000000001a7882 */ /* 0x000fe20000000000 */
[----:B------:R-:W-:-:S02]  /*1d50*/  UMOV UR27, 0x10000000 ;  /* 0x10000000001b7882 */ /* 0x000fc40000000000 */
[----:B------:R-:W-:Y:S01]  /*1d60*/  UIADD3 UR8, UPT, UPT, UR8, 0x26400, URZ ;  /* 0x0002640008087890 */ /* 0x000fe2000fffe0ff */
[----:B------:R-:W-:Y:S01]  /*1d70*/  UMOV UR19, UR35 ;  /* 0x0000002300137c82 */ /* 0x000fe20008000000 */
[----:B------:R-:W-:Y:S01]  /*1d80*/  UMOV UR20, UR36 ;  /* 0x0000002400147c82 */ /* 0x000fe20008000000 */
[----:B------:R-:W-:Y:S01]  /*1d90*/  UMOV UR12, UR36 ;  /* 0x00000024000c7c82 */ /* 0x000fe20008000000 */
[----:B------:R-:W-:Y:S01]  /*1da0*/  UMOV UR9, UR17 ;  /* 0x0000001100097c82 */ /* 0x000fe20008000000 */
[----:B------:R-:W-:Y:S01]  /*1db0*/  UMOV UR10, UR18 ;  /* 0x00000012000a7c82 */ /* 0x000fe20008000000 */
[----:B------:R1:W-:Y:S01]  /*1dc0*/  UTMALDG.3D [UR16], [UR30], desc[UR26] ;  /* 0x00001a101e0075b4 */ /* 0x0003e20008011000 */
[----:B------:R-:W-:Y:S01]  /*1dd0*/  UIADD3 UR24, UPT, UPT, UR24, 0x1, URZ ;  /* 0x0000000118187890 */ /* 0x000fe2000fffe0ff */
[----:B------:R-:W-:-:S03]  /*1de0*/  UMOV UR25, UR6 ;  /* 0x0000000600197c82 */ /* 0x000fc60008000000 */
[----:B------:R-:W-:Y:S01]  /*1df0*/  UISETP.NE.AND UP0, UPT, UR24, UR21, UPT ;  /* 0x000000151800728c */ /* 0x000fe2000bf05270 */
[----:B------:R1:W-:Y:S08]  /*1e00*/  UTMALDG.3D [UR8], [UR28], desc[UR26] ;  /* 0x00001a081c0075b4 */ /* 0x0003f00008011000 */
[----:B------:R-:W-:Y:S05]  /*1e10*/  BRA.U UP0, `(.L_x_32) ;  /* 0xfffffffd005c7547 */ /* 0x000fea000b83ffff */
.L_x_27:
[C---:B-1----:R-:W-:Y:S01]  /*1e20*/  LEA R2, R14.reuse, UR4, 0x3 ;  /* 0x000000040e027c11 */ /* 0x042fe2000f8e18ff */
[----:B------:R-:W-:Y:S01]  /*1e30*/  NOP ;  /* 0x0000000000007918 */ /* 0x000fe20000000000 */
[----:B--2---:R-:W-:Y:S02]  /*1e40*/  SHF.L.U32 R3, R13, 0x1f, RZ ;  /* 0x0000001f0d037819 */ /* 0x004fe400000006ff */
[----:B------:R-:W-:Y:S02]  /*1e50*/  LEA R4, R14, UR4, 0x4 ;  /* 0x000000040e047c11 */ /* 0x000fe4000f8e20ff */
[----:B------:R-:W1:Y:S02]  /*1e60*/  SYNCS.PHASECHK.TRANS64.TRYWAIT P0, [R2+URZ+0x130], R3 ;  /* 0x00013003020075a7 */ /* 0x000e6400080011ff */
[----:B-1----:R-:W-:Y:S05]  /*1e70*/  @!P0 BRA `(.L_x_33) ;  /* 0x0000005400048947 */ /* 0x002fea0003800000 */
.L_x_112:
[----:B------:R-:W2:Y:S01]  /*1e80*/  LDS.128 R4, [R4+0x1c0] ;  /* 0x0001c00004047984 */ /* 0x000ea20000000c00 */
[----:B---3--:R-:W-:Y:S01]  /*1e90*/  ISETP.GE.AND P0, PT, R72, 0x1, PT ;  /* 0x000000014800780c */ /* 0x008fe20003f06270 */
[----:B-1----:R-:W-:Y:S01]  /*1ea0*/  VIADD R2, R2, 0x140 ;  /* 0x0000014002027836 */ /* 0x002fe20000000000 */
[----:B------:R-:W-:Y:S01]  /*1eb0*/  @!PT LDS RZ, [RZ] ;  /* 0x00000000fffff984 */ /* 0x000fe20000000800 */
[----:B------:R-:W-:Y:S01]  /*1ec0*/  @!PT LDS RZ, [RZ] ;  /* 0x00000000fffff984 */ /* 0x000fe20000000800 */
[----:B------:R-:W-:Y:S01]  /*1ed0*/  @!PT LDS RZ, [RZ] ;  /* 0x00000000fffff984 */ /* 0x000fe20000000800 */
[----:B------:R-:W-:Y:S01]  /*1ee0*/  @!PT LDS RZ, [RZ] ;  /* 0x00000000fffff984 */ /* 0x000fe20000000800 */
[----:B------:R1:W-:Y:S06]  /*1ef0*/  MEMBAR.ALL.CTA ;  /* 0x0000000000007992 */ /* 0x0003ec0000008000 */
[----:B-1----:R-:W1:Y:S01]  /*1f00*/  FENCE.VIEW.ASYNC.S ;  /* 0x00000000000073c6 */ /* 0x002e620000000000 */
[----:B------:R-:W-:-:S04]  /*1f10*/  PRMT R2, RZ, 0x654, R2 ;  /* 0x00000654ff027816 */ /* 0x000fc80000000002 */
[----:B-1----:R1:W-:Y:S01]  /*1f20*/  SYNCS.ARRIVE.TRANS64.RED.A1T0 RZ, [R2+URZ], RZ ;  /* 0x000000ff02ff79a7 */ /* 0x0023e200081004ff */
[----:B--2---:R-:W-:-:S13]  /*1f30*/  LOP3.LUT P2, RZ, R6, 0x1, RZ, 0xc0, !PT ;  /* 0x0000000106ff7812 */ /* 0x004fda000784c0ff */
[----:B------:R-:W-:Y:S01]  /*1f40*/  @P2 SHF.R.U32.HI R3, RZ, 0x10, R5 ;  /* 0x00000010ff032819 */ /* 0x000fe20000011605 */
[----:B------:R-:W-:Y:S01]  /*1f50*/  VOTEU.ANY UP0, P2 ;  /* 0x0000000000ff7886 */ /* 0x000fe20001000100 */
[----:B------:R-:W-:Y:S02]  /*1f60*/  @P2 MOV R11, R4 ;  /* 0x00000004000b2202 */ /* 0x000fe40000000f00 */
[----:B------:R-:W-:Y:S02]  /*1f70*/  @P2 R2UR.BROADCAST UR8, R3 ;  /* 0x00000000030822ca */ /* 0x000fe400008e0000 */
[----:B------:R-:W-:-:S11]  /*1f80*/  @P2 LOP3.LUT R8, R5, 0xffff, RZ, 0xc0, !PT ;  /* 0x0000ffff05082812 */ /* 0x000fd600078ec0ff */
[----:B------:R-:W-:Y:S01]  /*1f90*/  @UP0 UMOV UR36, UR8 ;  /* 0x0000000800240c82 */ /* 0x000fe20008000000 */
[----:B-1----:R-:W-:Y:S05]  /*1fa0*/  @!P0 BRA `(.L_x_34) ;  /* 0x0000000000b88947 */ /* 0x002fea0003800000 */
[----:B------:R-:W4:Y:S01]  /*1fb0*/  LDC.64 R4, c[0x0][0xb18] ;  /* 0x0002c600ff047b82 */ /* 0x000f220000000a00 */
[----:B------:R-:W-:-:S07]  /*1fc0*/  ISETP.NE.AND P3, PT, R72, 0x1, PT ;  /* 0x000000014800780c */ /* 0x000fce0003f65270 */
[----:B------:R-:W1:Y:S08]  /*1fd0*/  LDC.64 R6, c[0x0][0xb10] ;  /* 0x0002c400ff067b82 */ /* 0x000e700000000a00 */
[----:B------:R-:W2:Y:S08]  /*1fe0*/  LDC R16, c[0x0][0xb20] ;  /* 0x0002c800ff107b82 */ /* 0x000eb00000000800 */
[----:B------:R-:W3:Y:S01]  /*1ff0*/  LDC R18, c[0x0][0xb0c] ;  /* 0x0002c300ff127b82 */ /* 0x000ee20000000800 */
[----:B----4-:R-:W-:Y:S01]  /*2000*/  IMAD.HI.U32 R17, R0, R5, RZ ;  /* 0x0000000500117227 */ /* 0x010fe200078e00ff */
[----:B------:R-:W-:-:S03]  /*2010*/  ISETP.NE.AND P0, PT, R4, 0x1, PT ;  /* 0x000000010400780c */ /* 0x000fc60003f05270 */
[----:B------:R-:W-:-:S03]  /*2020*/  IMAD.HI.U32 R5, R8, R5, RZ ;  /* 0x0000000508057227 */ /* 0x000fc600078e00ff */
[----:B------:R-:W4:Y:S01]  /*2030*/  LDC.64 R2, c[0x0][0xb28] ;  /* 0x0002ca00ff027b82 */ /* 0x000f220000000a00 */
[----:B-1----:R-:W-:-:S04]  /*2040*/  IMAD.HI.U32 R20, R9, R6, RZ ;  /* 0x0000000609147227 */ /* 0x002fc800078e00ff */
[----:B------:R-:W-:Y:S01]  /*2050*/  IMAD.HI.U32 R22, R11, R6, RZ ;  /* 0x000000060b167227 */ /* 0x000fe200078e00ff */
[----:B------:R-:W-:Y:S02]  /*2060*/  SHF.R.U32.HI R20, RZ, R7, R20 ;  /* 0x00000007ff147219 */ /* 0x000fe40000011614 */
[-C--:B--2---:R-:W-:Y:S02]  /*2070*/  SHF.R.U32.HI R17, RZ, R16.reuse, R17 ;  /* 0x00000010ff117219 */ /* 0x084fe40000011611 */
[----:B------:R-:W-:Y:S02]  /*2080*/  SHF.R.U32.HI R5, RZ, R16, R5 ;  /* 0x00000010ff057219 */ /* 0x000fe40000011605 */
[----:B------:R-:W-:Y:S02]  /*2090*/  SEL R17, R0, R17, !P0 ;  /* 0x0000001100117207 */ /* 0x000fe40004000000 */
[----:B------:R-:W-:Y:S02]  /*20a0*/  SHF.R.U32.HI R22, RZ, R7, R22 ;  /* 0x00000007ff167219 */ /* 0x000fe40000011616 */
[----:B---3--:R-:W-:-:S02]  /*20b0*/  ISETP.NE.AND P1, PT, R18, 0x1, PT ;  /* 0x000000011200780c */ /* 0x008fc40003f25270 */
[----:B------:R-:W-:Y:S02]  /*20c0*/  SEL R5, R8, R5, !P0 ;  /* 0x0000000508057207 */ /* 0x000fe40004000000 */
[----:B------:R-:W-:Y:S02]  /*20d0*/  SEL R19, R9, R20, !P1 ;  /* 0x0000001409137207 */ /* 0x000fe40004800000 */
[----:B------:R-:W-:Y:S01]  /*20e0*/  SEL R7, R11, R22, !P1 ;  /* 0x000000160b077207 */ /* 0x000fe20004800000 */
[----:B----4-:R-:W-:-:S04]  /*20f0*/  IMAD.HI.U32 R20, R17, R2, RZ ;  /* 0x0000000211147227 */ /* 0x010fc800078e00ff */
[----:B------:R-:W-:Y:S01]  /*2100*/  IMAD.HI.U32 R6, R19, R2, RZ ;  /* 0x0000000213067227 */ /* 0x000fe200078e00ff */
[----:B------:R-:W-:-:S04]  /*2110*/  @P3 SHF.R.U32.HI R17, RZ, R3, R20 ;  /* 0x00000003ff113219 */ /* 0x000fc80000011614 */
[----:B------:R-:W-:Y:S01]  /*2120*/  @P3 SHF.R.U32.HI R19, RZ, R3, R6 ;  /* 0x00000003ff133219 */ /* 0x000fe20000011606 */
[----:B------:R-:W-:-:S04]  /*2130*/  IMAD R17, R72, R17, RZ ;  /* 0x0000001148117224 */ /* 0x000fc800078e02ff */
[----:B------:R-:W-:Y:S01]  /*2140*/  IMAD R6, R72, R19, RZ ;  /* 0x0000001348067224 */ /* 0x000fe200078e02ff */
[C---:B------:R-:W-:Y:S02]  /*2150*/  ISETP.GE.AND P0, PT, R5.reuse, R17, PT ;  /* 0x000000110500720c */ /* 0x040fe40003f06270 */
[----:B------:R-:W-:Y:S02]  /*2160*/  IADD3 R17, PT, PT, -R5, RZ, RZ ;  /* 0x000000ff05117210 */ /* 0x000fe40007ffe1ff */
[----:B------:R-:W-:Y:S01]  /*2170*/  ISETP.GE.OR P0, PT, R7, R6, P0 ;  /* 0x000000060700720c */ /* 0x000fe20000706670 */
[----:B------:R-:W-:-:S04]  /*2180*/  IMAD.HI.U32 R6, R5, R2, RZ ;  /* 0x0000000205067227 */ /* 0x000fc800078e00ff */
[----:B------:R-:W-:Y:S01]  /*2190*/  IMAD R8, R4, R17, R8 ;  /* 0x0000001104087224 */ /* 0x000fe200078e0208 */
[----:B------:R-:W-:-:S04]  /*21a0*/  SHF.R.U32.HI R6, RZ, R3, R6 ;  /* 0x00000003ff067219 */ /* 0x000fc80000011606 */
[----:B------:R-:W-:-:S03]  /*21b0*/  SEL R6, R5, R6, !P3 ;  /* 0x0000000605067207 */ /* 0x000fc60005800000 */
[----:B------:R-:W-:-:S04]  /*21c0*/  @!P0 IMAD.HI.U32 R16, R7, R2, RZ ;  /* 0x0000000207108227 */ /* 0x000fc800078e00ff */
[----:B------:R-:W-:Y:S01]  /*21d0*/  IMAD.MOV R2, RZ, RZ, -R6 ;  /* 0x000000ffff027224 */ /* 0x000fe200078e0a06 */
[----:B------:R-:W-:-:S03]  /*21e0*/  @!P0 SHF.R.U32.HI R16, RZ, R3, R16 ;  /* 0x00000003ff108219 */ /* 0x000fc60000011610 */
[----:B------:R-:W-:Y:S01]  /*21f0*/  IMAD R2, R72, R2, R5 ;  /* 0x0000000248027224 */ /* 0x000fe200078e0205 */
[----:B------:R-:W-:-:S05]  /*2200*/  @!P0 SEL R3, R7, R16, !P3 ;  /* 0x0000001007038207 */ /* 0x000fca0005800000 */
[--C-:B------:R-:W-:Y:S02]  /*2210*/  @!P0 IMAD.IADD R6, R6, 0x1, -R3.reuse ;  /* 0x0000000106068824 */ /* 0x100fe400078e0a03 */
[----:B------:R-:W-:Y:S01]  /*2220*/  @!P0 IMAD R3, R2, R19, R3 ;  /* 0x0000001302038224 */ /* 0x000fe200078e0203 */
[----:B------:R-:W-:Y:S01]  /*2230*/  IADD3 R2, PT, PT, -R7, RZ, RZ ;  /* 0x000000ff07027210 */ /* 0x000fe20007ffe1ff */
[----:B------:R-:W-:Y:S02]  /*2240*/  @!P0 IMAD R5, R72, R6, R7 ;  /* 0x0000000648058224 */ /* 0x000fe400078e0207 */
[----:B------:R-:W-:Y:S02]  /*2250*/  @!P0 IMAD.MOV.U32 R7, RZ, RZ, R3 ;  /* 0x000000ffff078224 */ /* 0x000fe400078e0003 */
[----:B------:R-:W-:Y:S02]  /*2260*/  IMAD R2, R18, R2, R11 ;  /* 0x0000000212027224 */ /* 0x000fe400078e020b */
[----:B------:R-:W-:-:S02]  /*2270*/  IMAD R8, R5, R4, R8 ;  /* 0x0000000405087224 */ /* 0x000fc400078e0208 */
[----:B------:R-:W-:Y:S02]  /*2280*/  IMAD R11, R7, R18, R2 ;  /* 0x00000012070b7224 */ /* 0x000fe400078e0202 */
.L_x_34:
[----:B------:R-:W1:Y:S02]  /*2290*/  LDCU UR8, c[0x0][0xb30] ;  /* 0x00016600ff0877ac */ /* 0x000e640008000800 */
[----:B-1----:R-:W-:-:S09]  /*22a0*/  UISETP.NE.AND UP0, UPT, UR8, 0x1, UPT ;  /* 0x000000010800788c */ /* 0x002fd2000bf05270 */
[----:B------:R-:W-:Y:S05]  /*22b0*/  BRA.U UP0, `(.L_x_35) ;  /* 0x0000000100407547 */ /* 0x000fea000b800000 */
[----:B------:R-:W1:Y:S08]  /*22c0*/  LDC.64 R4, c[0x0][0xb10] ;  /* 0x0002c400ff047b82 */ /* 0x000e700000000a00 */
[----:B------:R-:W2:Y:S08]  /*22d0*/  LDC.64 R2, c[0x0][0xb18] ;  /* 0x0002c600ff027b82 */ /* 0x000eb00000000a00 */
[----:B------:R-:W3:Y:S08]  /*22e0*/  LDC R6, c[0x0][0xb20] ;  /* 0x0002c800ff067b82 */ /* 0x000ef00000000800 */
[----:B------:R-:W4:Y:S01]  /*22f0*/  LDC R16, c[0x0][0xb0c] ;  /* 0x0002c300ff107b82 */ /* 0x000f220000000800 */
[----:B-1----:R-:W-:-:S05]  /*2300*/  IMAD.HI.U32 R4, R11, R4, RZ ;  /* 0x000000040b047227 */ /* 0x002fca00078e00ff */
[----:B------:R-:W-:Y:S01]  /*2310*/  SHF.R.U32.HI R4, RZ, R5, R4 ;  /* 0x00000005ff047219 */ /* 0x000fe20000011604 */
[----:B--2---:R-:W-:Y:S01]  /*2320*/  IMAD.HI.U32 R3, R8, R3, RZ ;  /* 0x0000000308037227 */ /* 0x004fe200078e00ff */
[----:B------:R-:W-:-:S04]  /*2330*/  ISETP.NE.AND P0, PT, R2, 0x1, PT ;  /* 0x000000010200780c */ /* 0x000fc80003f05270 */
[----:B---3--:R-:W-:-:S04]  /*2340*/  SHF.R.U32.HI R3, RZ, R6, R3 ;  /* 0x00000006ff037219 */ /* 0x008fc80000011603 */
[----:B------:R-:W-:Y:S02]  /*2350*/  SEL R3, R8, R3, !P0 ;  /* 0x0000000308037207 */ /* 0x000fe40004000000 */
[----:B----4-:R-:W-:-:S04]  /*2360*/  ISETP.NE.AND P1, PT, R16, 0x1, PT ;  /* 0x000000011000780c */ /* 0x010fc80003f25270 */
[----:B------:R-:W-:-:S05]  /*2370*/  SEL R4, R11, R4, !P1 ;  /* 0x000000040b047207 */ /* 0x000fca0004800000 */
[----:B------:R-:W-:Y:S02]  /*2380*/  IMAD.IADD R5, R3, 0x1, -R4 ;  /* 0x0000000103057824 */ /* 0x000fe400078e0a04 */
[----:B------:R-:W-:Y:S02]  /*2390*/  IMAD.IADD R3, R4, 0x1, -R3 ;  /* 0x0000000104037824 */ /* 0x000fe400078e0a03 */
[----:B------:R-:W-:Y:S02]  /*23a0*/  IMAD R11, R5, R16, R11 ;  /* 0x00000010050b7224 */ /* 0x000fe400078e020b */
[----:B------:R-:W-:-:S07]  /*23b0*/  IMAD R8, R3, R2, R8 ;  /* 0x0000000203087224 */ /* 0x000fce00078e0208 */
.L_x_35:
[----:B------:R-:W-:Y:S01]  /*23c0*/  VIADD R14, R14, 0x1 ;  /* 0x000000010e0e7836 */ /* 0x000fe20000000000 */
[----:B------:R-:W-:Y:S01]  /*23d0*/  PLOP3.LUT P1, PT, PT, PT, PT, 0x80, 0x8 ;  /* 0x000000000008781c */ /* 0x000fe20003f2f070 */
[----:B------:R-:W-:Y:S02]  /*23e0*/  IMAD.IADD R165, R11, 0x1, R154 ;  /* 0x000000010ba57824 */ /* 0x000fe400078e029a */
[----:B------:R-:W-:Y:S01]  /*23f0*/  IMAD.IADD R155, R8, 0x1, R143 ;  /* 0x00000001089b7824 */ /* 0x000fe200078e028f */
[----:B------:R-:W-:-:S04]  /*2400*/  ISETP.NE.AND P0, PT, R14, 0x2, PT ;  /* 0x000000020e00780c */ /* 0x000fc80003f05270 */
[----:B------:R-:W-:Y:S02]  /*2410*/  SEL R2, RZ, 0x1, P0 ;  /* 0x00000001ff027807 */ /* 0x000fe40000000000 */
[----:B------:R-:W-:Y:S02]  /*2420*/  SEL R14, R14, RZ, P0 ;  /* 0x000000ff0e0e7207 */ /* 0x000fe40000000000 */
[----:B------:R-:W-:Y:S01]  /*2430*/  LOP3.LUT R13, R13, R2, RZ, 0x3c, !PT ;  /* 0x000000020d0d7212 */ /* 0x000fe200078e3cff */
[----:B------:R-:W-:Y:S06]  /*2440*/  @P2 BRA `(.L_x_36) ;  /* 0xfffffff000982947 */ /* 0x000fec000383ffff */
[----:B------:R-:W-:Y:S01]  /*2450*/  UIADD3 UR4, UPT, UPT, UR4, 0x88, URZ ;  /* 0x0000008804047890 */ /* 0x000fe2000fffe0ff */
[----:B------:R-:W-:-:S03]  /*2460*/  SHF.L.U32 R3, R15, 0x1f, RZ ;  /* 0x0000001f0f037819 */ /* 0x000fc600000006ff */
[----:B------:R-:W-:-:S09]  /*2470*/  ULEA UR5, UR6, UR4, 0x3 ;  /* 0x0000000406057291 */ /* 0x000fd2000f8e18ff */
[----:B------:R-:W1:Y:S02]  /*2480*/  SYNCS.PHASECHK.TRANS64.TRYWAIT P0, [UR5], R3 ;  /* 0x00000003ff0075a7 */ /* 0x000e640008001105 */
[----:B-1----:R-:W-:Y:S05]  /*2490*/  @!P0 BRA `(.L_x_37) ;  /* 0x0000004c00908947 */ /* 0x002fea0003800000 */
.L_x_114:
[----:B------:R-:W-:-:S04]  /*24a0*/  UIADD3 UR6, UPT, UPT, UR6, 0x1, URZ ;  /* 0x0000000106067890 */ /* 0x000fc8000fffe0ff */
[----:B------:R-:W-:-:S04]  /*24b0*/  UISETP.NE.AND UP0, UPT, UR6, 0x11, UPT ;  /* 0x000000110600788c */ /* 0x000fc8000bf05270 */
[----:B------:R-:W-:Y:S02]  /*24c0*/  USEL UR7, URZ, 0x1, UP0 ;  /* 0x00000001ff077887 */ /* 0x000fe40008000000 */
[----:B------:R-:W-:-:S04]  /*24d0*/  USEL UR6, UR6, URZ, UP0 ;  /* 0x000000ff06067287 */ /* 0x000fc80008000000 */
[----:B------:R-:W-:Y:S01]  /*24e0*/  ULEA UR5, UR6, UR4, 0x3 ;  /* 0x0000000406057291 */ /* 0x000fe2000f8e18ff */
[----:B------:R-:W-:-:S04]  /*24f0*/  LOP3.LUT R2, R15, UR7, RZ, 0x3c, !PT ;  /* 0x000000070f027c12 */ /* 0x000fc8000f8e3cff */
[----:B-1----:R-:W-:-:S04]  /*2500*/  SHF.L.U32 R3, R2, 0x1f, RZ ;  /* 0x0000001f02037819 */ /* 0x002fc800000006ff */
[----:B------:R-:W1:Y:S02]  /*2510*/  SYNCS.PHASECHK.TRANS64.TRYWAIT P0, [UR5], R3 ;  /* 0x00000003ff0075a7 */ /* 0x000e640008001105 */
[----:B-1----:R-:W-:Y:S05]  /*2520*/  @!P0 BRA `(.L_x_38) ;  /* 0x0000004c00848947 */ /* 0x002fea0003800000 */
.L_x_116:
        /* <DEDUP_REMOVED lines=9> */
.L_x_118:
        /* <DEDUP_REMOVED lines=9> */
.L_x_120:
        /* <DEDUP_REMOVED lines=9> */
.L_x_122:
        /* <DEDUP_REMOVED lines=9> */
.L_x_124:
        /* <DEDUP_REMOVED lines=9> */
.L_x_126:
        /* <DEDUP_REMOVED lines=9> */
.L_x_128:
        /* <DEDUP_REMOVED lines=9> */
.L_x_130:
        /* <DEDUP_REMOVED lines=9> */
.L_x_132:
        /* <DEDUP_REMOVED lines=9> */
.L_x_134:
        /* <DEDUP_REMOVED lines=9> */
.L_x_136:
        /* <DEDUP_REMOVED lines=9> */
.L_x_138:
        /* <DEDUP_REMOVED lines=9> */
.L_x_140:
        /* <DEDUP_REMOVED lines=9> */
.L_x_142:
        /* <DEDUP_REMOVED lines=9> */
.L_x_144:
[----:B------:R-:W-:-:S04]  /*2d10*/  UIADD3 UR6, UPT, UPT, UR6, 0x1, URZ ;  /* 0x0000000106067890 */ /* 0x000fc8000fffe0ff */
[----:B------:R-:W-:-:S04]  /*2d20*/  UISETP.NE.AND UP0, UPT, UR6, 0x11, UPT ;  /* 0x000000110600788c */ /* 0x000fc8000bf05270 */
[----:B------:R-:W-:Y:S02]  /*2d30*/  USEL UR5, URZ, 0x1, UP0 ;  /* 0x00000001ff057887 */ /* 0x000fe40008000000 */
[----:B------:R-:W-:-:S04]  /*2d40*/  USEL UR6, UR6, URZ, UP0 ;  /* 0x000000ff06067287 */ /* 0x000fc80008000000 */
[----:B------:R-:W-:Y:S01]  /*2d50*/  ULEA UR6, UR6, UR4, 0x3 ;  /* 0x0000000406067291 */ /* 0x000fe2000f8e18ff */
[----:B-1----:R-:W-:-:S04]  /*2d60*/  LOP3.LUT R3, R2, UR5, RZ, 0x3c, !PT ;  /* 0x0000000502037c12 */ /* 0x002fc8000f8e3cff */
[----:B------:R-:W-:Y:S01]  /*2d70*/  SHF.L.U32 R3, R3, 0x1f, RZ ;  /* 0x0000001f03037819 */ /* 0x000fe200000006ff */
[----:B----4-:R-:W-:-:S07]  /*2d80*/  IMAD.U32 R0, RZ, RZ, UR6 ;  /* 0x00000006ff007e24 */ /* 0x010fce000f8e00ff */
.L_x_53:
[----:B-1----:R1:W2:Y:S02]  /*2d90*/  SYNCS.PHASECHK.TRANS64.TRYWAIT P0, [R0+URZ], R3 ;  /* 0x00000003000075a7 */ /* 0x0022a400080011ff */
[----:B--2---:R-:W-:Y:S05]  /*2da0*/  @!P0 NANOSLEEP.SYNCS 0x989680 ;  /* 0x009896800000895d */ /* 0x004fea0003900000 */
[----:B------:R-:W2:Y:S02]  /*2db0*/  @!P0 SYNCS.PHASECHK.TRANS64 P0, [R0+URZ], R3 ;  /* 0x00000003000085a7 */ /* 0x000ea400080010ff */
[----:B--2---:R-:W-:Y:S05]  /*2dc0*/  @P0 EXIT ;  /* 0x000000000000094d */ /* 0x004fea0003800000 */
[----:B------:R-:W-:Y:S05]  /*2dd0*/  BRA `(.L_x_53) ;  /* 0xfffffffc00ec7947 */ /* 0x000fea000383ffff */
.L_x_18:
[----:B------:R-:W-:-:S04]  /*2de0*/  UISETP.NE.AND UP1, UPT, UR37, URZ, UPT ;  /* 0x000000ff2500728c */ /* 0x000fc8000bf25270 */
[----:B------:R-:W-:-:S09]  /*2df0*/  UISETP.NE.OR UP1, UPT, UR8, 0x1, UP1 ;  /* 0x000000010800788c */ /* 0x000fd20008f25670 */
[----:B------:R-:W-:Y:S05]  /*2e00*/  BRA.U UP1, `(.L_x_54) ;  /* 0x0000000501487547 */ /* 0x000fea000b800000 */
[----:B------:R-:W-:Y:S01]  /*2e10*/  ISETP.NE.AND P2, PT, R2, RZ, PT ;  /* 0x000000ff0200720c */ /* 0x000fe20003f45270 */
[----:B------:R-:W-:Y:S01]  /*2e20*/  IMAD.MOV.U32 R12, RZ, RZ, 0x1 ;  /* 0x00000001ff0c7424 */ /* 0x000fe200078e00ff */
[----:B------:R-:W-:Y:S02]  /*2e30*/  CS2R R10, SRZ ;  /* 0x00000000000a7805 */ /* 0x000fe4000001ff00 */
[----:B------:R-:W-:Y:S01]  /*2e40*/  CS2R R8, SRZ ;  /* 0x0000000000087805 */ /* 0x000fe2000001ff00 */
[----:B------:R-:W-:Y:S01]  /*2e50*/  UMOV UR4, 0x400 ;  /* 0x0000040000047882 */ /* 0x000fe20000000000 */
[----:B------:R-:W-:Y:S01]  /*2e60*/  UMOV UR6, URZ ;  /* 0x000000ff00067c82 */ /* 0x000fe20008000000 */
[----:B------:R-:W-:-:S12]  /*2e70*/  ULEA UR37, UR37, UR4, 0x18 ;  /* 0x0000000425257291 */ /* 0x000fd8000f8ec0ff */
.L_x_58:
[----:B------:R-:W-:Y:S02]  /*2e80*/  LEA R0, R8, UR37, 0x3 ;  /* 0x0000002508007c11 */ /* 0x000fe4000f8e18ff */
[----:B------:R-:W-:-:S03]  /*2e90*/  SHF.L.U32 R5, R9, 0x1f, RZ ;  /* 0x0000001f09057819 */ /* 0x000fc600000006ff */
[----:B------:R-:W-:Y:S01]  /*2ea0*/  VIADD R4, R0, 0x1a0 ;  /* 0x000001a000047836 */ /* 0x000fe20000000000 */
[----:B------:R-:W1:Y:S02]  /*2eb0*/  SYNCS.PHASECHK.TRANS64.TRYWAIT P0, [R0+URZ+0x190], R5 ;  /* 0x00019005000075a7 */ /* 0x000e6400080011ff */
[----:B-1----:R-:W-:Y:S05]  /*2ec0*/  @!P0 BRA `(.L_x_55) ;  /* 0x0000004800848947 */ /* 0x002fea0003800000 */
.L_x_145:
[----:B------:R-:W-:Y:S01]  /*2ed0*/  ULEA UR5, UR6, UR37, 0x3 ;  /* 0x0000002506057291 */ /* 0x000fe2000f8e18ff */
[----:B------:R-:W-:Y:S02]  /*2ee0*/  PRMT R4, RZ, 0x654, R4 ;  /* 0x00000654ff047816 */ /* 0x000fe40000000004 */
[----:B-1----:R-:W-:Y:S01]  /*2ef0*/  SHF.L.U32 R5, R12, 0x1f, RZ ;  /* 0x0000001f0c057819 */ /* 0x002fe200000006ff */
[----:B------:R-:W-:Y:S01]  /*2f00*/  UIADD3 UR4, UPT, UPT, UR5, 0x130, URZ ;  /* 0x0000013005047890 */ /* 0x000fe2000fffe0ff */
[----:B------:R1:W-:Y:S05]  /*2f10*/  SYNCS.ARRIVE.TRANS64.RED.A1T0 RZ, [R4+URZ], RZ ;  /* 0x000000ff04ff79a7 */ /* 0x0003ea00081004ff */
[----:B------:R-:W-:Y:S01]  /*2f20*/  IMAD.U32 R7, RZ, RZ, UR4 ;  /* 0x00000004ff077e24 */ /* 0x000fe2000f8e00ff */
[----:B------:R-:W2:Y:S04]  /*2f30*/  SYNCS.PHASECHK.TRANS64.TRYWAIT P0, [UR5+0x140], R5 ;  /* 0x00014005ff0075a7 */ /* 0x000ea80008001105 */
[----:B------:R-:W-:Y:S01]  /*2f40*/  PRMT R6, R2, 0x654, R7 ;  /* 0x0000065402067816 */ /* 0x000fe20000000007 */
[----:B-1----:R-:W-:Y:S01]  /*2f50*/  @!P2 IMAD.MOV.U32 R4, RZ, RZ, 0x10 ;  /* 0x00000010ff04a424 */ /* 0x002fe200078e00ff */
[----:B--2---:R-:W-:Y:S06]  /*2f60*/  @!P0 BRA `(.L_x_56) ;  /* 0x0000004800708947 */ /* 0x004fec0003800000 */
.L_x_147:
[----:B------:R-:W-:Y:S01]  /*2f70*/  ULEA UR4, UR6, UR37, 0x4 ;  /* 0x0000002506047291 */ /* 0x000fe2000f8e20ff */
[----:B------:R-:W-:Y:S01]  /*2f80*/  SEL R3, R6, R3, !P2 ;  /* 0x0000000306037207 */ /* 0x000fe20005000000 */
[----:B------:R-:W-:Y:S01]  /*2f90*/  UIADD3 UR5, UPT, UPT, UR5, 0x130, URZ ;  /* 0x0000013005057890 */ /* 0x000fe2000fffe0ff */
[----:B-1----:R-:W-:Y:S01]  /*2fa0*/  LEA R0, R11, UR37, 0x3 ;  /* 0x000000250b007c11 */ /* 0x002fe2000f8e18ff */
[----:B------:R-:W-:Y:S01]  /*2fb0*/  UIADD3 UR4, UPT, UPT, UR4, 0x1c0, URZ ;  /* 0x000001c004047890 */ /* 0x000fe2000fffe0ff */
[----:B------:R-:W-:Y:S01]  /*2fc0*/  SHF.L.U32 R5, R10, 0x1f, RZ ;  /* 0x0000001f0a057819 */ /* 0x000fe200000006ff */
[----:B------:R1:W-:Y:S01]  /*2fd0*/  @!P2 SYNCS.ARRIVE.TRANS64.RED RZ, [R3+URZ], R4 ;  /* 0x0000000403ffa9a7 */ /* 0x0003e200080004ff */
[----:B------:R-:W-:Y:S01]  /*2fe0*/  UIADD3 UR6, UPT, UPT, UR6, 0x1, URZ ;  /* 0x0000000106067890 */ /* 0x000fe2000fffe0ff */
[----:B------:R-:W-:-:S03]  /*2ff0*/  VIADD R8, R8, 0x1 ;  /* 0x0000000108087836 */ /* 0x000fc60000000000 */
[----:B------:R-:W-:Y:S02]  /*3000*/  UISETP.NE.AND UP0, UPT, UR6, 0x2, UPT ;  /* 0x000000020600788c */ /* 0x000fe4000bf05270 */
[----:B------:R-:W-:Y:S06]  /*3010*/  UGETNEXTWORKID.BROADCAST [UR4], [UR5] ;  /* 0x00000000040073ca */ /* 0x000fec0008000100 */
[----:B------:R-:W-:Y:S01]  /*3020*/  USEL UR4, URZ, 0x1, UP0 ;  /* 0x00000001ff047887 */ /* 0x000fe20008000000 */
[----:B------:R-:W-:Y:S01]  /*3030*/  ISETP.NE.AND P0, PT, R8, 0x2, PT ;  /* 0x000000020800780c */ /* 0x000fe20003f05270 */
[----:B------:R-:W-:Y:S01]  /*3040*/  USEL UR6, UR6, URZ, UP0 ;  /* 0x000000ff06067287 */ /* 0x000fe20008000000 */
[----:B------:R-:W2:Y:S03]  /*3050*/  SYNCS.PHASECHK.TRANS64.TRYWAIT P1, [R0+URZ+0x130], R5 ;  /* 0x00013005000075a7 */ /* 0x000ea600080211ff */
[----:B------:R-:W-:Y:S01]  /*3060*/  LOP3.LUT R12, R12, UR4, RZ, 0x3c, !PT ;  /* 0x000000040c0c7c12 */ /* 0x000fe2000f8e3cff */
[----:B-12---:R-:W-:Y:S07]  /*3070*/  @!P1 BRA `(.L_x_57) ;  /* 0x0000004800449947 */ /* 0x006fee0003800000 */
.L_x_148:
[C---:B------:R-:W-:Y:S01]  /*3080*/  LEA R4, R11.reuse, UR37, 0x4 ;  /* 0x000000250b047c11 */ /* 0x040fe2000f8e20ff */
[----:B-1----:R-:W-:Y:S01]  /*3090*/  VIADD R0, R0, 0x140 ;  /* 0x0000014000007836 */ /* 0x002fe20000000000 */
[----:B------:R-:W-:Y:S01]  /*30a0*/  SEL R8, R8, RZ, P0 ;  /* 0x000000ff08087207 */ /* 0x000fe20000000000 */
[----:B------:R-:W-:-:S03]  /*30b0*/  VIADD R11, R11, 0x1 ;  /* 0x000000010b0b7836 */ /* 0x000fc60000000000 */
[----:B------:R-:W1:Y:S01]  /*30c0*/  LDS.128 R4, [R4+0x1c0] ;  /* 0x0001c00004047984 */ /* 0x000e620000000c00 */
[----:B------:R-:W-:Y:S02]  /*30d0*/  PRMT R0, RZ, 0x654, R0 ;  /* 0x00000654ff007816 */ /* 0x000fe40000000000 */
[C---:B------:R-:W-:Y:S01]  /*30e0*/  ISETP.NE.AND P1, PT, R11.reuse, 0x2, PT ;  /* 0x000000020b00780c */ /* 0x040fe20003f25270 */
[----:B------:R-:W-:Y:S01]  /*30f0*/  @!PT LDS RZ, [RZ] ;  /* 0x00000000fffff984 */ /* 0x000fe20000000800 */
[----:B------:R-:W-:Y:S01]  /*3100*/  @!PT LDS RZ, [RZ] ;  /* 0x00000000fffff984 */ /* 0x000fe20000000800 */
[----:B------:R-:W-:Y:S01]  /*3110*/  @!PT LDS RZ, [RZ] ;  /* 0x00000000fffff984 */ /* 0x000fe20000000800 */
[----:B------:R-:W-:Y:S01]  /*3120*/  @!PT LDS RZ, [RZ] ;  /* 0x00000000fffff984 */ /* 0x000fe20000000800 */
[----:B------:R2:W-:Y:S06]  /*3130*/  MEMBAR.ALL.CTA ;  /* 0x0000000000007992 */ /* 0x0005ec0000008000 */
[----:B--2---:R-:W2:Y:S01]  /*3140*/  FENCE.VIEW.ASYNC.S ;  /* 0x00000000000073c6 */ /* 0x004ea20000000000 */
[----:B------:R-:W-:Y:S01]  /*3150*/  SEL R11, R11, RZ, P1 ;  /* 0x000000ff0b0b7207 */ /* 0x000fe20000800000 */
[----:B--2---:R2:W-:Y:S01]  /*3160*/  SYNCS.ARRIVE.TRANS64.RED.A1T0 RZ, [R0+URZ], RZ ;  /* 0x000000ff00ff79a7 */ /* 0x0045e200081004ff */
[----:B-1----:R-:W-:-:S02]  /*3170*/  LOP3.LUT P3, RZ, R6, 0x1, RZ, 0xc0, !PT ;  /* 0x0000000106ff7812 */ /* 0x002fc4000786c0ff */
[----:B------:R-:W-:-:S04]  /*3180*/  SEL R5, RZ, 0x1, P1 ;  /* 0x00000001ff057807 */ /* 0x000fc80000800000 */
[----:B------:R-:W-:Y:S02]  /*3190*/  LOP3.LUT R10, R10, R5, RZ, 0x3c, !PT ;  /* 0x000000050a0a7212 */ /* 0x000fe400078e3cff */
[----:B--2---:R-:W-:-:S04]  /*31a0*/  SEL R0, RZ, 0x1, P0 ;  /* 0x00000001ff007807 */ /* 0x004fc80000000000 */
[----:B------:R-:W-:Y:S01]  /*31b0*/  LOP3.LUT R9, R9, R0, RZ, 0x3c, !PT ;  /* 0x0000000009097212 */ /* 0x000fe200078e3cff */
[----:B------:R-:W-:Y:S06]  /*31c0*/  @P3 BRA `(.L_x_58) ;  /* 0xfffffffc002c3947 */ /* 0x000fec000383ffff */
[----:B------:R-:W-:Y:S01]  /*31d0*/  ULEA UR5, UR6, UR37, 0x3 ;  /* 0x0000002506057291 */ /* 0x000fe2000f8e18ff */
[----:B------:R-:W-:-:S08]  /*31e0*/  SHF.L.U32 R3, R12, 0x1f, RZ ;  /* 0x0000001f0c037819 */ /* 0x000fd000000006ff */
[----:B------:R-:W1:Y:S02]  /*31f0*/  SYNCS.PHASECHK.TRANS64 P0, [UR5+0x140], R3 ;  /* 0x00014003ff0075a7 */ /* 0x000e640008001005 */
[----:B-1----:R-:W-:Y:S05]  /*3200*/  @P0 BRA `(.L_x_59) ;  /* 0x0000000000080947 */ /* 0x002fea0003800000 */
[----:B------:R-:W1:Y:S02]  /*3210*/  SYNCS.PHASECHK.TRANS64.TRYWAIT P0, [UR5+0x140], R3 ;  /* 0x00014003ff0075a7 */ /* 0x000e640008001105 */
[----:B-1----:R-:W-:Y:S05]  /*3220*/  @!P0 BRA `(.L_x_60) ;  /* 0x0000004400ec8947 */ /* 0x002fea0003800000 */
.L_x_59:
[----:B------:R-:W-:-:S04]  /*3230*/  UIADD3 UR4, UPT, UPT, UR6, 0x1, URZ ;  /* 0x0000000106047890 */ /* 0x000fc8000fffe0ff */
[----:B------:R-:W-:-:S04]  /*3240*/  UISETP.NE.AND UP0, UPT, UR4, 0x2, UPT ;  /* 0x000000020400788c */ /* 0x000fc8000bf05270 */
[----:B------:R-:W-:Y:S02]  /*3250*/  USEL UR7, URZ, 0x1, UP0 ;  /* 0x00000001ff077887 */ /* 0x000fe40008000000 */
[----:B------:R-:W-:-:S04]  /*3260*/  USEL UR4, UR4, URZ, UP0 ;  /* 0x000000ff04047287 */ /* 0x000fc80008000000 */
[----:B------:R-:W-:Y:S01]  /*3270*/  ULEA UR4, UR4, UR37, 0x3 ;  /* 0x0000002504047291 */ /* 0x000fe2000f8e18ff */
[----:B-1----:R-:W-:-:S04]  /*3280*/  LOP3.LUT R3, R12, UR7, RZ, 0x3c, !PT ;  /* 0x000000070c037c12 */ /* 0x002fc8000f8e3cff */
[----:B------:R-:W-:-:S04]  /*3290*/  SHF.L.U32 R0, R3, 0x1f, RZ ;  /* 0x0000001f03007819 */ /* 0x000fc800000006ff */
[----:B------:R-:W1:Y:S02]  /*32a0*/  SYNCS.PHASECHK.TRANS64 P0, [UR4+0x140], R0 ;  /* 0x00014000ff0075a7 */ /* 0x000e640008001004 */
[----:B-1----:R-:W-:Y:S05]  /*32b0*/  @P0 EXIT ;  /* 0x000000000000094d */ /* 0x002fea0003800000 */
[----:B------:R-:W-:Y:S02]  /*32c0*/  SHF.L.U32 R3, R3, 0x1f, RZ ;  /* 0x0000001f03037819 */ /* 0x000fe400000006ff */
[----:B------:R-:W-:-:S07]  /*32d0*/  MOV R0, UR4 ;  /* 0x0000000400007c02 */ /* 0x000fce0008000f00 */
.L_x_61:
[----:B-1----:R1:W2:Y:S02]  /*32e0*/  SYNCS.PHASECHK.TRANS64.TRYWAIT P0, [R0+URZ+0x140], R3 ;  /* 0x00014003000075a7 */ /* 0x0022a400080011ff */
[----:B--2---:R-:W-:Y:S05]  /*32f0*/  @!P0 NANOSLEEP.SYNCS 0x989680 ;  /* 0x009896800000895d */ /* 0x004fea0003900000 */
[----:B------:R-:W2:Y:S02]  /*3300*/  @!P0 SYNCS.PHASECHK.TRANS64 P0, [R0+URZ+0x140], R3 ;  /* 0x00014003000085a7 */ /* 0x000ea400080010ff */
[----:B--2---:R-:W-:Y:S05]  /*3310*/  @P0 EXIT ;  /* 0x000000000000094d */ /* 0x004fea0003800000 */
[----:B------:R-:W-:Y:S05]  /*3320*/  BRA `(.L_x_61) ;  /* 0xfffffffc00ec7947 */ /* 0x000fea000383ffff */
.L_x_54:
[----:B------:R-:W-:-:S09]  /*3330*/  UISETP.NE.AND UP1, UPT, UR8, URZ, UPT ;  /* 0x000000ff0800728c */ /* 0x000fd2000bf25270 */
[----:B------:R-:W-:Y:S05]  /*3340*/  BRA.U UP1, `(.L_x_62) ;  /* 0x0000000d017c7547 */ /* 0x000fea000b800000 */
[----:B------:R-:W-:Y:S01]  /*3350*/  UMOV UR4, 0x40 ;  /* 0x0000004000047882 */ /* 0x000fe20000000000 */
[----:B------:R-:W-:Y:S01]  /*3360*/  NOP ;  /* 0x0000000000007918 */ /* 0x000fe20000000000 */
[----:B------:R-:W-:Y:S01]  /*3370*/  ULEA UR4, UR37, UR4, 0x18 ;  /* 0x0000000425047291 */ /* 0x000fe2000f8ec0ff */
[----:B------:R-:W-:Y:S02]  /*3380*/  UMOV UR5, 0x400 ;  /* 0x0000040000057882 */ /* 0x000fe40000000000 */
[----:B------:R-:W-:-:S06]  /*3390*/  ULEA UR37, UR37, UR5, 0x18 ;  /* 0x0000000525257291 */ /* 0x000fcc000f8ec0ff */
[----:B------:R-:W1:Y:S02]  /*33a0*/  LDS.U8 R0, [UR4+0x1c] ;  /* 0x00001c04ff007984 */ /* 0x000e640008000000 */
[----:B-1----:R-:W-:-:S13]  /*33b0*/  ISETP.NE.AND P0, PT, R0, RZ, PT ;  /* 0x000000ff0000720c */ /* 0x002fda0003f05270 */
[----:B------:R-:W-:Y:S05]  /*33c0*/  @P0 BRA `(.L_x_63) ;  /* 0x0000000000580947 */ /* 0x000fea0003800000 */
[----:B------:R-:W-:-:S13]  /*33d0*/  ELECT P0, URZ, PT ;  /* 0x0000000000ff782f */ /* 0x000fda0003800000 */
[----:B------:R-:W-:Y:S05]  /*33e0*/  @!P0 BRA `(.L_x_64) ;  /* 0x0000000000608947 */ /* 0x000fea0003800000 */
[----:B------:R-:W-:Y:S01]  /*33f0*/  UMOV UR5, 0x10 ;  /* 0x0000001000057882 */ /* 0x000fe20000000000 */
[----:B------:R-:W-:Y:S01]  /*3400*/  HFMA2 R0, -RZ, RZ, 0, 5.9604644775390625e-08 ;  /* 0x00000001ff007431 */ /* 0x000fe200000001ff */
[----:B------:R-:W-:-:S03]  /*3410*/  MOV R2, 0xffff ;  /* 0x0000ffff00027802 */ /* 0x000fc60000000f00 */
[----:B------:R-:W-:Y:S04]  /*3420*/  DEPBAR.LE SB1, 0x36 ;  /* 0x00009d800000791a */ /* 0x000fe80000000000 */
[----:B------:R-:W1:Y:S02]  /*3430*/  UTCATOMSWS.FIND_AND_SET.ALIGN UP0, UR5, UR5 ;  /* 0x00000005000575e3 */ /* 0x000e640008000800 */
[----:B-1----:R-:W-:Y:S01]  /*3440*/  MOV R3, UR5 ;  /* 0x0000000500037c02 */ /* 0x002fe20008000f00 */
[----:B------:R-:W-:Y:S06]  /*3450*/  BRA.U UP0, `(.L_x_65) ;  /* 0x0000000100187547 */ /* 0x000fec000b800000 */
.L_x_66:
[----:B------:R-:W-:Y:S05]  /*3460*/  NANOSLEEP 0x64 ;  /* 0x000000640000795d */ /* 0x000fea0003800000 */
[----:B------:R-:W-:-:S05]  /*3470*/  UMOV UR5, 0x10 ;  /* 0x0000001000057882 */ /* 0x000fca0000000000 */
[----:B------:R-:W-:Y:S04]  /*3480*/  DEPBAR.LE SB1, 0x36 ;  /* 0x00009d800000791a */ /* 0x000fe80000000000 */
[----:B------:R-:W1:Y:S02]  /*3490*/  UTCATOMSWS.FIND_AND_SET.ALIGN UP0, UR5, UR5 ;  /* 0x00000005000575e3 */ /* 0x000e640008000800 */
[----:B-1----:R-:W-:Y:S01]  /*34a0*/  MOV R3, UR5 ;  /* 0x0000000500037c02 */ /* 0x002fe20008000f00 */
[----:B------:R-:W-:Y:S05]  /*34b0*/  BRA.U !UP0, `(.L_x_66) ;  /* 0xfffffffd08e87547 */ /* 0x000fea000b83ffff */
.L_x_65:
[-C--:B------:R-:W-:Y:S02]  /*34c0*/  SHF.L.U32 R2, R2, R3.reuse, RZ ;  /* 0x0000000302027219 */ /* 0x080fe400000006ff */
[----:B------:R-:W-:Y:S01]  /*34d0*/  SHF.L.U32 R0, R0, R3, RZ ;  /* 0x0000000300007219 */ /* 0x000fe200000006ff */
[----:B------:R-:W-:Y:S02]  /*34e0*/  IMAD.SHL.U32 R3, R3, 0x20, RZ ;  /* 0x0000002003037824 */ /* 0x000fe400078e00ff */
[----:B------:R1:W-:Y:S04]  /*34f0*/  ATOMS.OR RZ, [UR4+0x14], R2 ;  /* 0x00001402ffff798c */ /* 0x0003e8000b000004 */
[----:B------:R1:W-:Y:S04]  /*3500*/  ATOMS.OR RZ, [UR4+0x18], R0 ;  /* 0x00001800ffff798c */ /* 0x0003e8000b000004 */
[----:B------:R1:W-:Y:S01]  /*3510*/  STS [UR37+0x1e0], R3 ;  /* 0x0001e003ff007988 */ /* 0x0003e20008000825 */
[----:B------:R-:W-:Y:S05]  /*3520*/  BRA `(.L_x_64) ;  /* 0x0000000000107947 */ /* 0x000fea0003800000 */
.L_x_63:
[----:B------:R-:W-:Y:S02]  /*3530*/  MOV R0, 0xffffffff ;  /* 0xffffffff00007802 */ /* 0x000fe40000000f00 */
[----:B------:R-:W-:-:S03]  /*3540*/  MOV R2, 0x3570 ;  /* 0x0000357000027802 */ /* 0x000fc60000000f00 */
[----:B------:R1:W-:Y:S04]  /*3550*/  STS [UR37+0x1e0], R0 ;  /* 0x0001e000ff007988 */ /* 0x0003e80008000825 */
[----:B-1-3-5:R-:W-:Y:S05]  /*3560*/  CALL.REL.NOINC `($__internal_1_$__cuda_sm10x_tcgen05_guardrail_trap_phase_invalid_during_alloc) ;  /* 0x0000004800687944 */ /* 0x02afea0003c00000 */
.L_x_64:
[----:B------:R-:W-:Y:S05]  /*3570*/  WARPSYNC.ALL ;  /* 0x0000000000007948 */ /* 0x000fea0003800000 */
[----:B------:R-:W2:Y:S01]  /*3580*/  S2UR UR6, SR_CgaCtaId ;  /* 0x00000000000679c3 */ /* 0x000ea20000008800 */
[----:B------:R-:W-:Y:S01]  /*3590*/  UMOV UR4, 0x400 ;  /* 0x0000040000047882 */ /* 0x000fe20000000000 */
[----:B------:R-:W-:-:S06]  /*35a0*/  NOP ;  /* 0x0000000000007918 */ /* 0x000fcc0000000000 */
[----:B------:R-:W-:Y:S06]  /*35b0*/  BAR.ARV 0x6, 0xa0 ;  /* 0x0182800000007b1d */ /* 0x000fec0000002000 */
[----:B------:R-:W4:Y:S01]  /*35c0*/  LDCU UR7, c[0x0][0x38c] ;  /* 0x00007180ff0777ac */ /* 0x000f220008000800 */
[----:B------:R-:W-:Y:S01]  /*35d0*/  IMAD.MOV.U32 R11, RZ, RZ, 0x1 ;  /* 0x00000001ff0b7424 */ /* 0x000fe200078e00ff */
[----:B------:R-:W-:Y:S01]  /*35e0*/  CS2R R8, SRZ ;  /* 0x0000000000087805 */ /* 0x000fe2000001ff00 */
[----:B------:R-:W-:Y:S01]  /*35f0*/  IMAD.MOV.U32 R10, RZ, RZ, RZ ;  /* 0x000000ffff0a7224 */ /* 0x000fe200078e00ff */
[----:B------:R-:W-:Y:S01]  /*3600*/  UMOV UR18, URZ ;  /* 0x000000ff00127c82 */ /* 0x000fe20008000000 */
[----:B------:R-:W-:Y:S01]  /*3610*/  UMOV UR17, URZ ;  /* 0x000000ff00117c82 */ /* 0x000fe20008000000 */
[----:B------:R-:W-:Y:S01]  /*3620*/  UMOV UR22, 0x0 ;  /* 0x0000000000167882 */ /* 0x000fe20000000000 */
[----:B------:R-:W-:Y:S01]  /*3630*/  UMOV UR23, 0x8100490 ;  /* 0x0810049000177882 */ /* 0x000fe20000000000 */
[----:B------:R-:W-:Y:S01]  /*3640*/  UMOV UR20, 0x0 ;  /* 0x0000000000147882 */ /* 0x000fe20000000000 */
[----:B------:R-:W-:Y:S01]  /*3650*/  UMOV UR21, 0x8100490 ;  /* 0x0810049000157882 */ /* 0x000fe20000000000 */
[----:B--2---:R-:W-:Y:S01]  /*3660*/  ULEA UR6, UR6, UR4, 0x18 ;  /* 0x0000000406067291 */ /* 0x004fe2000f8ec0ff */
[----:B------:R-:W2:Y:S03]  /*3670*/  LDCU UR4, c[0x0][0x38c] ;  /* 0x00007180ff0477ac */ /* 0x000ea60008000800 */
[----:B------:R-:W-:-:S02]  /*3680*/  UIADD3 UR11, UPT, UPT, UR6, 0x4400, URZ ;  /* 0x00004400060b7890 */ /* 0x000fc4000fffe0ff */
[----:B----4-:R-:W-:-:S03]  /*3690*/  UIADD3 UR7, UPT, UPT, UR7, 0x3f, URZ ;  /* 0x0000003f07077890 */ /* 0x010fc6000fffe0ff */
[----:B-1----:R-:W1:Y:S01]  /*36a0*/  LDS R0, [UR6+0x1e0] ;  /* 0x0001e006ff007984 */ /* 0x002e620008000800 */
[----:B------:R-:W-:Y:S02]  /*36b0*/  UIADD3 UR12, UPT, UPT, UR6, 0x26400, URZ ;  /* 0x00026400060c7890 */ /* 0x000fe4000fffe0ff */
[----:B------:R-:W-:Y:S02]  /*36c0*/  USHF.R.S32.HI UR5, URZ, 0x1f, UR7 ;  /* 0x0000001fff057899 */ /* 0x000fe40008011407 */
[----:B------:R-:W-:Y:S02]  /*36d0*/  USHF.R.U32.HI UR11, URZ, 0x4, UR11 ;  /* 0x00000004ff0b7899 */ /* 0x000fe4000801160b */
[----:B------:R-:W-:Y:S02]  /*36e0*/  ULEA.HI UR5, UR5, UR7, URZ, 0x6 ;  /* 0x0000000705057291 */ /* 0x000fe4000f8f30ff */
[----:B------:R-:W-:Y:S02]  /*36f0*/  USHF.R.U32.HI UR12, URZ, 0x4, UR12 ;  /* 0x00000004ff0c7899 */ /* 0x000fe4000801160c */
[----:B------:R-:W-:-:S02]  /*3700*/  USHF.R.S32.HI UR5, URZ, 0x6, UR5 ;  /* 0x00000006ff057899 */ /* 0x000fc40008011405 */
[----:B------:R-:W-:Y:S02]  /*3710*/  ULOP3.LUT UR11, UR11, 0x3fff, URZ, 0xc0, !UPT ;  /* 0x00003fff0b0b7892 */ /* 0x000fe4000f8ec0ff */
[----:B------:R-:W-:Y:S02]  /*3720*/  UISETP.LT.AND UP0, UPT, UR5, 0x1, UPT ;  /* 0x000000010500788c */ /* 0x000fe4000bf01270 */
[----:B------:R-:W-:Y:S02]  /*3730*/  ULOP3.LUT UR12, UR12, 0x3fff, URZ, 0xc0, !UPT ;  /* 0x00003fff0c0c7892 */ /* 0x000fe4000f8ec0ff */
[----:B------:R-:W-:Y:S02]  /*3740*/  USEL UR10, UR5, 0x1, !UP0 ;  /* 0x00000001050a7887 */ /* 0x000fe4000c000000 */
[----:B------:R-:W-:Y:S02]  /*3750*/  ULOP3.LUT UR11, UR11, 0x10000, URZ, 0xfc, !UPT ;  /* 0x000100000b0b7892 */ /* 0x000fe4000f8efcff */
[----:B------:R-:W-:-:S02]  /*3760*/  ULOP3.LUT UR12, UR12, 0x10000, URZ, 0xfc, !UPT ;  /* 0x000100000c0c7892 */ /* 0x000fc4000f8efcff */
[----:B------:R-:W-:Y:S02]  /*3770*/  UIADD3 UR10, UPT, UPT, -UR10, URZ, URZ ;  /* 0x000000ff0a0a7290 */ /* 0x000fe4000fffe1ff */
[----:B--2---:R-:W-:Y:S01]  /*3780*/  UISETP.GE.AND UP3, UPT, UR4, 0x1, UPT ;  /* 0x000000010400788c */ /* 0x004fe2000bf66270 */
[----:B-1----:R-:W-:-:S15]  /*3790*/  R2UR UR19, R0 ;  /* 0x00000000001372ca */ /* 0x002fde00000e0000 */
.L_x_73:
[----:B------:R-:W-:Y:S02]  /*37a0*/  LEA R0, R10, UR6, 0x3 ;  /* 0x000000060a007c11 */ /* 0x000fe4000f8e18ff */
[----:B------:R-:W-:Y:S02]  /*37b0*/  SHF.L.U32 R5, R9, 0x1f, RZ ;  /* 0x0000001f09057819 */ /* 0x000fe400000006ff */
[----:B------:R-:W-:Y:S01]  /*37c0*/  PLOP3.LUT P0, PT, PT, PT, UP3, 0x80, 0x8 ;  /* 0x000000000008781c */ /* 0x000fe20003f0f038 */
[----:B------:R-:W-:Y:S01]  /*37d0*/  VIADD R3, R0, 0x140 ;  /* 0x0000014000037836 */ /* 0x000fe20000000000 */
[----:B-1----:R-:W1:Y:S02]  /*37e0*/  SYNCS.PHASECHK.TRANS64.TRYWAIT P1, [R0+URZ+0x130], R5 ;  /* 0x00013005000075a7 */ /* 0x002e6400080211ff */
[----:B-1--4-:R-:W-:Y:S09]  /*37f0*/  @!P1 BRA `(.L_x_67) ;  /* 0x0000004000909947 */ /* 0x012ff20003800000 */
.L_x_150:
[----:B------:R-:W-:Y:S01]  /*3800*/  LEA R4, R10, UR6, 0x4 ;  /* 0x000000060a047c11 */ /* 0x000fe2000f8e20ff */
[----:B------:R-:W-:Y:S01]  /*3810*/  @UP3 ULEA UR4, UR17, UR6, 0x3 ;  /* 0x0000000611043291 */ /* 0x000fe2000f8e18ff */
[----:B------:R-:W-:Y:S01]  /*3820*/  PLOP3.LUT P2, PT, PT, PT, PT, 0x80, 0x8 ;  /* 0x000000000008781c */ /* 0x000fe20003f4f070 */
[----:B------:R-:W-:Y:S01]  /*3830*/  ULEA UR8, UR18, UR6, 0x3 ;  /* 0x0000000612087291 */ /* 0x000fe2000f8e18ff */
[----:B------:R-:W-:Y:S01]  /*3840*/  PRMT R3, RZ, 0x654, R3 ;  /* 0x00000654ff037816 */ /* 0x000fe20000000003 */
[----:B------:R-:W-:Y:S01]  /*3850*/  ULEA UR9, UR18, UR19, 0x6 ;  /* 0x0000001312097291 */ /* 0x000fe2000f8e30ff */
[----:B-1----:R-:W1:Y:S01]  /*3860*/  LDS.128 R4, [R4+0x1c0] ;  /* 0x0001c00004047984 */ /* 0x002e620000000c00 */
[----:B------:R-:W-:Y:S02]  /*3870*/  @P0 SHF.L.U32 R2, R8, 0x1f, RZ ;  /* 0x0000001f08020819 */ /* 0x000fe400000006ff */
[----:B------:R-:W-:Y:S01]  /*3880*/  SHF.L.U32 R0, R11, 0x1f, RZ ;  /* 0x0000001f0b007819 */ /* 0x000fe200000006ff */
[----:B------:R-:W-:Y:S01]  /*3890*/  @!PT LDS RZ, [RZ] ;  /* 0x00000000fffff984 */ /* 0x000fe20000000800 */
[----:B------:R-:W-:Y:S01]  /*38a0*/  @!PT LDS RZ, [RZ] ;  /* 0x00000000fffff984 */ /* 0x000fe20000000800 */
[----:B------:R-:W-:Y:S01]  /*38b0*/  @!PT LDS RZ, [RZ] ;  /* 0x00000000fffff984 */ /* 0x000fe20000000800 */
[----:B------:R-:W-:Y:S01]  /*38c0*/  @!PT LDS RZ, [RZ] ;  /* 0x00000000fffff984 */ /* 0x000fe20000000800 */
[----:B------:R2:W-:Y:S06]  /*38d0*/  MEMBAR.ALL.CTA ;  /* 0x0000000000007992 */ /* 0x0005ec0000008000 */
[----:B--2---:R-:W2:Y:S02]  /*38e0*/  FENCE.VIEW.ASYNC.S ;  /* 0x00000000000073c6 */ /* 0x004ea40000000000 */
[----:B--2---:R2:W-:Y:S01]  /*38f0*/  SYNCS.ARRIVE.TRANS64.RED.A1T0 RZ, [R3+URZ], RZ ;  /* 0x000000ff03ff79a7 */ /* 0x0045e200081004ff */
[----:B------:R2:W4:Y:S01]  /*3900*/  @P0 SYNCS.PHASECHK.TRANS64.TRYWAIT P2, [UR4], R2 ;  /* 0x00000002ff0005a7 */ /* 0x0005220008041104 */
[----:B-1----:R-:W-:Y:S01]  /*3910*/  LOP3.LUT P1, RZ, R6, 0x1, RZ, 0xc0, !PT ;  /* 0x0000000106ff7812 */ /* 0x002fe2000782c0ff */
[----:B------:R-:W1:Y:S02]  /*3920*/  SYNCS.PHASECHK.TRANS64.TRYWAIT P0, [UR8+0x170], R0 ;  /* 0x00017000ff0075a7 */ /* 0x000e640008001108 */
[----:B-12-4-:R-:W-:Y:S10]  /*3930*/  @!P0 BRA `(.L_x_68) ;  /* 0x0000004000548947 */ /* 0x016ff40003800000 */
.L_x_152:
[----:B------:R-:W-:Y:S01]  /*3940*/  IADD3 R10, PT, PT, R10, 0x1, RZ ;  /* 0x000000010a0a7810 */ /* 0x000fe20007ffe0ff */
[----:B------:R-:W-:Y:S06]  /*3950*/  BRA.U !UP3, `(.L_x_69) ;  /* 0x000000010b987547 */ /* 0x000fec000b800000 */
[----:B------:R-:W-:Y:S01]  /*3960*/  UPLOP3.LUT UP4, UPT, UPT, UPT, UPT, 0x40, 0x4 ;  /* 0x000000000004789c */ /* 0x000fe20003f8e870 */
[----:B------:R-:W-:Y:S01]  /*3970*/  UMOV UR16, UR10 ;  /* 0x0000000a00107c82 */ /* 0x000fe20008000000 */
[----:B------:R-:W-:Y:S01]  /*3980*/  UMOV UR15, UR5 ;  /* 0x00000005000f7c82 */ /* 0x000fe20008000000 */
[----:B------:R-:W-:-:S08]  /*3990*/  UMOV UR14, UR17 ;  /* 0x00000011000e7c82 */ /* 0x000fd00008000000 */
.L_x_72:
[----:B------:R-:W-:Y:S02]  /*39a0*/  UIADD3 UR16, UPT, UPT, UR16, 0x1, URZ ;  /* 0x0000000110107890 */ /* 0x000fe4000fffe0ff */
[----:B--2---:R-:W-:Y:S02]  /*39b0*/  ULEA UR7, UR14, UR6, 0x3 ;  /* 0x000000060e077291 */ /* 0x004fe4000f8e18ff */
[----:B------:R-:W-:Y:S01]  /*39c0*/  UISETP.NE.AND UP0, UPT, UR16, URZ, UPT ;  /* 0x000000ff1000728c */ /* 0x000fe2000bf05270 */
[----:B----4-:R-:W-:Y:S10]  /*39d0*/  @P2 BRA `(.L_x_70) ;  /* 0x00000000000c2947 */ /* 0x010ff40003800000 */
[----:B-1----:R-:W-:Y:S04]  /*39e0*/  SHF.L.U32 R3, R8, 0x1f, RZ ;  /* 0x0000001f08037819 */ /* 0x002fe800000006ff */
[----:B------:R-:W1:Y:S02]  /*39f0*/  SYNCS.PHASECHK.TRANS64.TRYWAIT P0, [UR7], R3 ;  /* 0x00000003ff0075a7 */ /* 0x000e640008001107 */
[----:B-1----:R-:W-:Y:S05]  /*3a00*/  @!P0 BRA `(.L_x_71) ;  /* 0x0000004000388947 */ /* 0x002fea0003800000 */
.L_x_70:
[----:B------:R-:W-:Y:S01]  /*3a10*/  UISETP.NE.AND UP1, UPT, UR15, 0x1, UPT ;  /* 0x000000010f00788c */ /* 0x000fe2000bf25270 */
[----:B------:R-:W-:Y:S01]  /*3a20*/  PLOP3.LUT P2, PT, PT, PT, PT, 0x80, 0x8 ;  /* 0x000000000008781c */ /* 0x000fe20003f4f070 */
[----:B------:R-:W-:Y:S02]  /*3a30*/  UIADD3 UR17, UPT, UPT, UR14, 0x1, URZ ;  /* 0x000000010e117890 */ /* 0x000fe4000fffe0ff */
[----:B------:R-:W-:Y:S02]  /*3a40*/  ULEA UR24, UR14, UR12, 0x8 ;  /* 0x0000000c0e187291 */ /* 0x000fe4000f8e40ff */
[----:B------:R-:W-:Y:S01]  /*3a50*/  UISETP.NE.AND UP2, UPT, UR17, 0x11, UPT ;  /* 0x000000111100788c */ /* 0x000fe2000bf45270 */
[----:B------:R-:W-:Y:S01]  /*3a60*/  PLOP3.LUT P0, PT, PT, PT, UP1, 0x80, 0x8 ;  /* 0x000000000008781c */ /* 0x000fe20003f0f018 */
[----:B------:R-:W-:Y:S02]  /*3a70*/  ULEA UR26, UR14, UR11, 0x9 ;  /* 0x0000000b0e1a7291 */ /* 0x000fe4000f8e48ff */
[----:B------:R-:W-:Y:S02]  /*3a80*/  USEL UR13, URZ, 0x1, UP2 ;  /* 0x00000001ff0d7887 */ /* 0x000fe40009000000 */
[----:B------:R-:W-:Y:S02]  /*3a90*/  USEL UR17, UR17, URZ, UP2 ;  /* 0x000000ff11117287 */ /* 0x000fe40009000000 */
[----:B------:R-:W-:Y:S02]  /*3aa0*/  UIADD3 UR30, UPT, UPT, UR24, 0x2, URZ ;  /* 0x00000002181e7890 */ /* 0x000fe4000fffe0ff */
[----:B------:R-:W-:Y:S01]  /*3ab0*/  @UP1 ULEA UR4, UR17, UR6, 0x3 ;  /* 0x0000000611041291 */ /* 0x000fe2000f8e18ff */
[----:B------:R-:W-:Y:S01]  /*3ac0*/  LOP3.LUT R8, R8, UR13, RZ, 0x3c, !PT ;  /* 0x0000000d08087c12 */ /* 0x000fe2000f8e3cff */
[----:B------:R-:W-:Y:S02]  /*3ad0*/  UIADD3 UR28, UPT, UPT, UR26, 0x2, URZ ;  /* 0x000000021a1c7890 */ /* 0x000fe4000fffe0ff */
[----:B------:R-:W-:Y:S01]  /*3ae0*/  UIADD3 UR7, UPT, UPT, UR7, 0x88, URZ ;  /* 0x0000008807077890 */ /* 0x000fe2000fffe0ff */
[----:B-1----:R-:W-:Y:S01]  /*3af0*/  @P0 SHF.L.U32 R0, R8, 0x1f, RZ ;  /* 0x0000001f08000819 */ /* 0x002fe200000006ff */
[----:B------:R-:W-:Y:S01]  /*3b00*/  UMOV UR25, 0x80004020 ;  /* 0x8000402000197882 */ /* 0x000fe20000000000 */
[----:B------:R-:W-:Y:S01]  /*3b10*/  UMOV UR27, 0x80004020 ;  /* 0x80004020001b7882 */ /* 0x000fe20000000000 */
[----:B------:R-:W-:Y:S01]  /*3b20*/  UMOV UR31, 0x80004020 ;  /* 0x80004020001f7882 */ /* 0x000fe20000000000 */
[----:B------:R2:W4:Y:S01]  /*3b30*/  @P0 SYNCS.PHASECHK.TRANS64.TRYWAIT P2, [UR4], R0 ;  /* 0x00000000ff0005a7 */ /* 0x0005220008041104 */
[----:B------:R-:W-:Y:S01]  /*3b40*/  UIADD3 UR15, UPT, UPT, UR15, -0x1, URZ ;  /* 0xffffffff0f0f7890 */ /* 0x000fe2000fffe0ff */
[----:B------:R2:W-:Y:S01]  /*3b50*/  UTCQMMA gdesc[UR26], gdesc[UR24], tmem[UR9], tmem[UR22], idesc[UR23], UP4 ;  /* 0x00ff16181a0075ea */ /* 0x0005e2000a000309 */
[----:B------:R-:W-:Y:S01]  /*3b60*/  UPLOP3.LUT UP4, UPT, UPT, UPT, UPT, 0x80, 0x8 ;  /* 0x000000000008789c */ /* 0x000fe20003f8f070 */
[----:B------:R-:W-:Y:S01]  /*3b70*/  UMOV UR29, 0x80004020 ;  /* 0x80004020001d7882 */ /* 0x000fe20000000000 */
[----:B------:R-:W-:Y:S01]  /*3b80*/  UMOV UR14, UR17 ;  /* 0x00000011000e7c82 */ /* 0x000fe20008000000 */
[----:B------:R2:W-:Y:S01]  /*3b90*/  UTCQMMA gdesc[UR28], gdesc[UR30], tmem[UR9], tmem[UR20], idesc[UR21], UPT ;  /* 0x00ff141e1c0075ea */ /* 0x0005e2000b800309 */
[----:B------:R2:W-:Y:S01]  /*3ba0*/  UTCBAR [UR7], URZ ;  /* 0x000000ff070073e9 */ /* 0x0005e200080000ff */
[----:B------:R-:W-:Y:S06]  /*3bb0*/  BRA.U UP0, `(.L_x_72) ;  /* 0xfffffffd00787547 */ /* 0x000fec000b83ffff */
.L_x_69:
[----:B------:R-:W-:Y:S01]  /*3bc0*/  UIADD3 UR18, UPT, UPT, UR18, 0x1, URZ ;  /* 0x0000000112127890 */ /* 0x000fe2000fffe0ff */
[C---:B------:R-:W-:Y:S01]  /*3bd0*/  ISETP.NE.AND P0, PT, R10.reuse, 0x2, PT ;  /* 0x000000020a00780c */ /* 0x040fe20003f05270 */
[----:B------:R-:W-:Y:S02]  /*3be0*/  UIADD3 UR8, UPT, UPT, UR8, 0x150, URZ ;  /* 0x0000015008087890 */ /* 0x000fe4000fffe0ff */
[----:B------:R-:W-:Y:S01]  /*3bf0*/  UISETP.NE.AND UP0, UPT, UR18, 0x4, UPT ;  /* 0x000000041200788c */ /* 0x000fe2000bf05270 */
[----:B-12---:R-:W-:Y:S02]  /*3c00*/  SEL R0, RZ, 0x1, P0 ;  /* 0x00000001ff007807 */ /* 0x006fe40000000000 */
[----:B------:R-:W-:Y:S01]  /*3c10*/  SEL R10, R10, RZ, P0 ;  /* 0x000000ff0a0a7207 */ /* 0x000fe20000000000 */
[----:B------:R-:W-:Y:S01]  /*3c20*/  USEL UR4, URZ, 0x1, UP0 ;  /* 0x00000001ff047887 */ /* 0x000fe20008000000 */
[----:B------:R-:W-:Y:S01]  /*3c30*/  LOP3.LUT R9, R9, R0, RZ, 0x3c, !PT ;  /* 0x0000000009097212 */ /* 0x000fe200078e3cff */
[----:B------:R-:W-:Y:S01]  /*3c40*/  USEL UR18, UR18, URZ, UP0 ;  /* 0x000000ff12127287 */ /* 0x000fe20008000000 */
[----:B------:R1:W-:Y:S03]  /*3c50*/  UTCBAR [UR8], URZ ;  /* 0x000000ff080073e9 */ /* 0x0003e600080000ff */
[----:B------:R-:W-:Y:S01]  /*3c60*/  LOP3.LUT R11, R11, UR4, RZ, 0x3c, !PT ;  /* 0x000000040b0b7c12 */ /* 0x000fe2000f8e3cff */
[----:B------:R-:W-:Y:S07]  /*3c70*/  @P1 BRA `(.L_x_73) ;  /* 0xfffffff800c81947 */ /* 0x000fee000383ffff */
[----:B------:R-:W2:Y:S01]  /*3c80*/  S2UR UR4, SR_CgaCtaId ;  /* 0x00000000000479c3 */ /* 0x000ea20000008800 */
[----:B------:R-:W-:Y:S01]  /*3c90*/  ELECT P0, URZ, PT ;  /* 0x0000000000ff782f */ /* 0x000fe20003800000 */
[----:B------:R-:W-:Y:S01]  /*3ca0*/  IMAD.MOV.U32 R0, RZ, RZ, 0x1 ;  /* 0x00000001ff007424 */ /* 0x000fe200078e00ff */
[----:B------:R-:W-:Y:S01]  /*3cb0*/  UIADD3 UR6, UPT, UPT, UR6, 0x170, URZ ;  /* 0x0000017006067890 */ /* 0x000fe2000fffe0ff */
[----:B------:R-:W-:Y:S01]  /*3cc0*/  SHF.L.U32 R3, R11, 0x1f, RZ ;  /* 0x0000001f0b037819 */ /* 0x000fe200000006ff */
[----:B------:R-:W-:-:S03]  /*3cd0*/  UMOV UR5, 0x40 ;  /* 0x0000004000057882 */ /* 0x000fc60000000000 */
[----:B------:R-:W-:Y:S01]  /*3ce0*/  UVIRTCOUNT.DEALLOC.SMPOOL 0x80 ;  /* 0x000000800000784c */ /* 0x000fe20000000000 */
[----:B--2---:R-:W-:Y:S02]  /*3cf0*/  ULEA UR4, UR4, UR5, 0x18 ;  /* 0x0000000504047291 */ /* 0x004fe4000f8ec0ff */
[----:B------:R-:W-:-:S07]  /*3d00*/  ULEA UR5, UR18, UR6, 0x3 ;  /* 0x0000000612057291 */ /* 0x000fce000f8e18ff */
[----:B------:R2:W-:Y:S02]  /*3d10*/  @P0 STS.U8 [UR4+0x1c], R0 ;  /* 0x00001c00ff000988 */ /* 0x0005e40008000004 */
[----:B------:R-:W3:Y:S02]  /*3d20*/  SYNCS.PHASECHK.TRANS64.TRYWAIT P0, [UR5], R3 ;  /* 0x00000003ff0075a7 */ /* 0x000ee40008001105 */
[----:B--23--:R-:W-:Y:S05]  /*3d30*/  @!P0 BRA `(.L_x_74) ;  /* 0x0000003c00848947 */ /* 0x00cfea0003800000 */
.L_x_155:
[----:B------:R-:W-:-:S04]  /*3d40*/  UIADD3 UR7, UPT, UPT, UR18, 0x1, URZ ;  /* 0x0000000112077890 */ /* 0x000fc8000fffe0ff */
[----:B------:R-:W-:-:S04]  /*3d50*/  UISETP.NE.AND UP0, UPT, UR7, 0x4, UPT ;  /* 0x000000040700788c */ /* 0x000fc8000bf05270 */
[----:B-1----:R-:W-:Y:S02]  /*3d60*/  USEL UR8, URZ, 0x1, UP0 ;  /* 0x00000001ff087887 */ /* 0x002fe40008000000 */
[----:B------:R-:W-:-:S04]  /*3d70*/  USEL UR7, UR7, URZ, UP0 ;  /* 0x000000ff07077287 */ /* 0x000fc80008000000 */
[----:B------:R-:W-:Y:S01]  /*3d80*/  ULEA UR5, UR7, UR6, 0x3 ;  /* 0x0000000607057291 */ /* 0x000fe2000f8e18ff */
[----:B------:R-:W-:-:S04]  /*3d90*/  LOP3.LUT R2, R11, UR8, RZ, 0x3c, !PT ;  /* 0x000000080b027c12 */ /* 0x000fc8000f8e3cff */
[----:B--2---:R-:W-:-:S04]  /*3da0*/  SHF.L.U32 R3, R2, 0x1f, RZ ;  /* 0x0000001f02037819 */ /* 0x004fc800000006ff */
[----:B------:R-:W1:Y:S02]  /*3db0*/  SYNCS.PHASECHK.TRANS64.TRYWAIT P0, [UR5], R3 ;  /* 0x00000003ff0075a7 */ /* 0x000e640008001105 */
[----:B-1----:R-:W-:Y:S05]  /*3dc0*/  @!P0 BRA `(.L_x_75) ;  /* 0x0000003c00788947 */ /* 0x002fea0003800000 */
.L_x_157:
        /* <DEDUP_REMOVED lines=9> */
.L_x_159:
[----:B------:R-:W-:-:S04]  /*3e60*/  UIADD3 UR7, UPT, UPT, UR7, 0x1, URZ ;  /* 0x0000000107077890 */ /* 0x000fc8000fffe0ff */
[----:B------:R-:W-:-:S04]  /*3e70*/  UISETP.NE.AND UP0, UPT, UR7, 0x4, UPT ;  /* 0x000000040700788c */ /* 0x000fc8000bf05270 */
[----:B------:R-:W-:Y:S02]  /*3e80*/  USEL UR5, URZ, 0x1, UP0 ;  /* 0x00000001ff057887 */ /* 0x000fe40008000000 */
[----:B------:R-:W-:-:S04]  /*3e90*/  USEL UR7, UR7, URZ, UP0 ;  /* 0x000000ff07077287 */ /* 0x000fc80008000000 */
[----:B------:R-:W-:Y:S01]  /*3ea0*/  ULEA UR7, UR7, UR6, 0x3 ;  /* 0x0000000607077291 */ /* 0x000fe2000f8e18ff */
[----:B-1----:R-:W-:-:S04]  /*3eb0*/  LOP3.LUT R3, R2, UR5, RZ, 0x3c, !PT ;  /* 0x0000000502037c12 */ /* 0x002fc8000f8e3cff */
[----:B------:R-:W-:-:S04]  /*3ec0*/  SHF.L.U32 R3, R3, 0x1f, RZ ;  /* 0x0000001f03037819 */ /* 0x000fc800000006ff */
[----:B------:R-:W1:Y:S02]  /*3ed0*/  SYNCS.PHASECHK.TRANS64.TRYWAIT P0, [UR7], R3 ;  /* 0x00000003ff0075a7 */ /* 0x000e640008001107 */
[----:B-1----:R-:W-:Y:S05]  /*3ee0*/  @!P0 BRA `(.L_x_77) ;  /* 0x0000003c00608947 */ /* 0x002fea0003800000 */
.L_x_161:
[----:B------:R-:W-:Y:S01]  /*3ef0*/  NOP ;  /* 0x0000000000007918 */ /* 0x000fe20000000000 */
[----:B-1----:R-:W1:Y:S01]  /*3f00*/  LDS R0, [UR4+0x14] ;  /* 0x00001404ff007984 */ /* 0x002e620008000800 */
[----:B------:R-:W-:Y:S01]  /*3f10*/  ULOP3.LUT UR6, UR19, 0xffff, URZ, 0xc0, !UPT ;  /* 0x0000ffff13067892 */ /* 0x000fe2000f8ec0ff */
[----:B------:R-:W-:Y:S01]  /*3f20*/  UMOV UR8, 0xffff ;  /* 0x0000ffff00087882 */ /* 0x000fe20000000000 */
[----:B------:R-:W-:Y:S02]  /*3f30*/  UMOV UR5, 0x1 ;  /* 0x0000000100057882 */ /* 0x000fe40000000000 */
[----:B------:R-:W-:-:S04]  /*3f40*/  USHF.R.U32.HI UR6, URZ, 0x5, UR6 ;  /* 0x00000005ff067899 */ /* 0x000fc80008011606 */
[----:B------:R-:W-:Y:S02]  /*3f50*/  USHF.L.U32 UR8, UR8, UR6, URZ ;  /* 0x0000000608087299 */ /* 0x000fe400080006ff */
[----:B------:R-:W-:-:S04]  /*3f60*/  USHF.L.U32 UR5, UR5, UR6, URZ ;  /* 0x0000000605057299 */ /* 0x000fc800080006ff */
[----:B-1----:R-:W-:-:S04]  /*3f70*/  LOP3.LUT R0, R0, UR8, RZ, 0xc0, !PT ;  /* 0x0000000800007c12 */ /* 0x002fc8000f8ec0ff */
[----:B------:R-:W-:-:S13]  /*3f80*/  ISETP.NE.AND P0, PT, R0, UR8, PT ;  /* 0x0000000800007c0c */ /* 0x000fda000bf05270 */
[----:B------:R-:W-:Y:S05]  /*3f90*/  @P0 BRA `(.L_x_78) ;  /* 0x0000000000580947 */ /* 0x000fea0003800000 */
[----:B------:R-:W1:Y:S02]  /*3fa0*/  LDS R0, [UR4+0x18] ;  /* 0x00001804ff007984 */ /* 0x000e640008000800 */
[----:B-1----:R-:W-:-:S04]  /*3fb0*/  LOP3.LUT R0, R0, UR5, RZ, 0xc0, !PT ;  /* 0x0000000500007c12 */ /* 0x002fc8000f8ec0ff */
[----:B------:R-:W-:-:S13]  /*3fc0*/  ISETP.NE.AND P0, PT, R0, UR5, PT ;  /* 0x0000000500007c0c */ /* 0x000fda000bf05270 */
[----:B------:R-:W-:Y:S05]  /*3fd0*/  @P0 BRA `(.L_x_79) ;  /* 0x00000000003c0947 */ /* 0x000fea0003800000 */
[----:B------:R-:W1:Y:S01]  /*3fe0*/  S2R R2, SR_LANEID ;  /* 0x0000000000027919 */ /* 0x000e620000000000 */
[----:B------:R-:W-:Y:S01]  /*3ff0*/  ULOP3.LUT UR8, URZ, UR8, URZ, 0x33, !UPT ;  /* 0x00000008ff087292 */ /* 0x000fe2000f8e33ff */
[----:B------:R-:W-:Y:S01]  /*4000*/  LOP3.LUT R4, RZ, UR5, RZ, 0x33, !PT ;  /* 0x00000005ff047c12 */ /* 0x000fe2000f8e33ff */
[----:B------:R-:W-:Y:S02]  /*4010*/  VOTEU.ANY UR7, UPT, PT ;  /* 0x0000000000077886 */ /* 0x000fe400038e0100 */
[----:B------:R-:W-:Y:S01]  /*4020*/  UFLO.U32 UR7, UR7 ;  /* 0x00000007000772bd */ /* 0x000fe200080e0000 */
[----:B------:R-:W2:Y:S01]  /*4030*/  REDUX UR5, R4 ;  /* 0x00000000040573c4 */ /* 0x000ea20000000000 */
[----:B------:R-:W-:-:S06]  /*4040*/  IMAD.U32 R0, RZ, RZ, UR8 ;  /* 0x00000008ff007e24 */ /* 0x000fcc000f8e00ff */
[----:B------:R3:W-:Y:S01]  /*4050*/  UTCATOMSWS.AND URZ, UR8 ;  /* 0x0000000800ff79e3 */ /* 0x0007e20008000000 */
[----:B------:R-:W4:Y:S01]  /*4060*/  REDUX UR6, R0 ;  /* 0x00000000000673c4 */ /* 0x000f220000000000 */
[----:B-1----:R-:W-:Y:S01]  /*4070*/  ISETP.EQ.U32.AND P0, PT, R2, UR7, PT ;  /* 0x0000000702007c0c */ /* 0x002fe2000bf02070 */
[----:B--2---:R-:W-:Y:S01]  /*4080*/  IMAD.U32 R2, RZ, RZ, UR5 ;  /* 0x00000005ff027e24 */ /* 0x004fe2000f8e00ff */
[----:B----4-:R-:W-:-:S11]  /*4090*/  MOV R3, UR6 ;  /* 0x0000000600037c02 */ /* 0x010fd60008000f00 */
[----:B------:R3:W-:Y:S04]  /*40a0*/  @P0 ATOMS.AND RZ, [UR4+0x14], R3 ;  /* 0x00001403ffff098c */ /* 0x0007e8000a800004 */
[----:B------:R3:W-:Y:S01]  /*40b0*/  @P0 ATOMS.AND RZ, [UR4+0x18], R2 ;  /* 0x00001802ffff098c */ /* 0x0007e2000a800004 */
[----:B------:R-:W-:Y:S05]  /*40c0*/  BRA `(.L_x_80) ;  /* 0x0000000000147947 */ /* 0x000fea0003800000 */
.L_x_79:
[----:B------:R-:W-:Y:S02]  /*40d0*/  MOV R2, 0x40f0 ;  /* 0x000040f000027802 */ /* 0x000fe40000000f00 */
[----:B----45:R-:W-:Y:S05]  /*40e0*/  CALL.REL.NOINC `($__internal_0_$__cuda_sm10x_tcgen05_guardrail_trap_col_being_dealloced_not_returned_by_alloc) ;  /* 0x0000003c007c7944 */ /* 0x030fea0003c00000 */
[----:B------:R-:W-:Y:S05]  /*40f0*/  BRA `(.L_x_80) ;  /* 0x0000000000087947 */ /* 0x000fea0003800000 */
.L_x_78:
[----:B------:R-:W-:Y:S02]  /*4100*/  MOV R2, 0x4120 ;  /* 0x0000412000027802 */ /* 0x000fe40000000f00 */
[----:B----45:R-:W-:Y:S05]  /*4110*/  CALL.REL.NOINC `($__internal_2_$__cuda_sm10x_tcgen05_guardrail_trap_unallocated_columns_being_dealloced) ;  /* 0x0000003c00887944 */ /* 0x030fea0003c00000 */
.L_x_80:
[----:B------:R-:W-:Y:S01]  /*4120*/  NOP ;  /* 0x0000000000007918 */ /* 0x000fe20000000000 */
[----:B---3--:R-:W-:Y:S05]  /*4130*/  EXIT ;  /* 0x000000000000794d */ /* 0x008fea0003800000 */
.L_x_62:
[----:B------:R-:W-:-:S09]  /*4140*/  UISETP.NE.OR UP2, UPT, UR8, 0x3, !UP2 ;  /* 0x000000030800788c */ /* 0x000fd2000d745670 */
[----:B------:R-:W-:Y:S05]  /*4150*/  BRA.U UP2, `(.L_x_81) ;  /* 0x0000000902c87547 */ /* 0x000fea000b800000 */
[----:B------:R-:W1:Y:S01]  /*4160*/  LDCU.64 UR6, c[0x0][0x888] ;  /* 0x00011100ff0677ac */ /* 0x000e620008000a00 */
[----:B------:R-:W2:Y:S01]  /*4170*/  LDC R0, c[0x0][0xb30] ;  /* 0x0002cc00ff007b82 */ /* 0x000ea20000000800 */
[----:B------:R-:W-:Y:S01]  /*4180*/  IMAD.MOV.U32 R30, RZ, RZ, 0x1 ;  /* 0x00000001ff1e7424 */ /* 0x000fe200078e00ff */
[----:B------:R-:W-:Y:S01]  /*4190*/  CS2R R28, SRZ ;  /* 0x00000000001c7805 */ /* 0x000fe2000001ff00 */
[----:B------:R-:W4:Y:S01]  /*41a0*/  LDCU.64 UR4, c[0x0][0x890] ;  /* 0x00011200ff0477ac */ /* 0x000f220008000a00 */
[----:B------:R-:W-:Y:S01]  /*41b0*/  IMAD.MOV.U32 R25, RZ, RZ, 0x2000 ;  /* 0x00002000ff197424 */ /* 0x000fe200078e00ff */
[----:B------:R-:W-:-:S03]  /*41c0*/  UMOV UR8, 0x400 ;  /* 0x0000040000087882 */ /* 0x000fc60000000000 */
[----:B------:R-:W3:Y:S01]  /*41d0*/  LDC R19, c[0x0][0x370] ;  /* 0x0000dc00ff137b82 */ /* 0x000ee20000000800 */
[----:B------:R-:W-:-:S07]  /*41e0*/  UPLOP3.LUT UP1, UPT, UPT, UPT, UPT, 0x40, 0x4 ;  /* 0x000000000004789c */ /* 0x000fce0003f2e870 */
[----:B------:R-:W3:Y:S01]  /*41f0*/  LDC R2, c[0x0][0xb0c] ;  /* 0x0002c300ff027b82 */ /* 0x000ee20000000800 */
[----:B-1----:R-:W-:Y:S02]  /*4200*/  UISETP.NE.U32.AND UP2, UPT, UR6, URZ, UPT ;  /* 0x000000ff0600728c */ /* 0x002fe4000bf45070 */
[----:B------:R-:W-:Y:S02]  /*4210*/  ULEA UR6, UR37, UR8, 0x18 ;  /* 0x0000000825067291 */ /* 0x000fe4000f8ec0ff */
[----:B------:R-:W-:Y:S02]  /*4220*/  UISETP.NE.AND.EX UP2, UPT, UR7, URZ, UPT, UP2 ;  /* 0x000000ff0700728c */ /* 0x000fe4000bf45320 */
[----:B------:R-:W-:Y:S01]  /*4230*/  UIADD3 UR7, UPT, UPT, UR6, 0x110, URZ ;  /* 0x0000011006077890 */ /* 0x000fe2000fffe0ff */
[----:B------:R-:W1:Y:S01]  /*4240*/  LDC R18, c[0x0][0xb20] ;  /* 0x0002c800ff127b82 */ /* 0x000e620000000800 */
[----:B----4-:R-:W-:Y:S01]  /*4250*/  UISETP.NE.U32.AND UP3, UPT, UR4, URZ, UPT ;  /* 0x000000ff0400728c */ /* 0x010fe2000bf65070 */
[----:B--2---:R-:W-:Y:S01]  /*4260*/  ISETP.NE.AND P1, PT, R0, 0x1, PT ;  /* 0x000000010000780c */ /* 0x004fe20003f25270 */
[----:B------:R-:W-:-:S02]  /*4270*/  UPRMT UR37, UR37, 0x654, UR7 ;  /* 0x0000065425257896 */ /* 0x000fc40008000007 */
[----:B------:R-:W-:-:S03]  /*4280*/  UISETP.NE.AND.EX UP3, UPT, UR5, URZ, UPT, UP3 ;  /* 0x000000ff0500728c */ /* 0x000fc6000bf65330 */
[----:B------:R-:W2:Y:S08]  /*4290*/  LDC.64 R32, c[0x0][0x348] ;  /* 0x0000d200ff207b82 */ /* 0x000eb00000000a00 */
[----:B------:R-:W4:Y:S08]  /*42a0*/  LDC.64 R16, c[0x0][0xb10] ;  /* 0x0002c400ff107b82 */ /* 0x000f300000000a00 */
[----:B------:R-:W1:Y:S08]  /*42b0*/  LDC.64 R6, c[0x0][0xb18] ;  /* 0x0002c600ff067b82 */ /* 0x000e700000000a00 */
[----:B------:R-:W1:Y:S08]  /*42c0*/  LDC.64 R4, c[0x0][0xb28] ;  /* 0x0002ca00ff047b82 */ /* 0x000e700000000a00 */
[----:B---3--:R-:W1:Y:S02]  /*42d0*/  LDC R24, c[0x0][0x374] ;  /* 0x0000dd00ff187b82 */ /* 0x008e640000000800 */
.L_x_89:
[C---:B------:R-:W-:Y:S02]  /*42e0*/  LEA R0, R29.reuse, UR6, 0x3 ;  /* 0x000000061d007c11 */ /* 0x040fe4000f8e18ff */
[----:B------:R-:W-:Y:S02]  /*42f0*/  SHF.L.U32 R3, R28, 0x1f, RZ ;  /* 0x0000001f1c037819 */ /* 0x000fe400000006ff */
[----:B------:R-:W-:Y:S02]  /*4300*/  LEA R20, R29, UR6, 0x4 ;  /* 0x000000061d147c11 */ /* 0x000fe4000f8e20ff */
[----:B---3--:R-:W3:Y:S02]  /*4310*/  SYNCS.PHASECHK.TRANS64.TRYWAIT P0, [R0+URZ+0x130], R3 ;  /* 0x00013003000075a7 */ /* 0x008ee400080011ff */
[----:B---3--:R-:W-:Y:S05]  /*4320*/  @!P0 BRA `(.L_x_82) ;  /* 0x0000003800688947 */ /* 0x008fea0003800000 */
.L_x_162:
[----:B------:R-:W-:Y:S01]  /*4330*/  ISETP.GE.AND P0, PT, R72, 0x1, PT ;  /* 0x000000014800780c */ /* 0x000fe20003f06270 */
[----:B------:R-:W1:Y:S01]  /*4340*/  LDS.128 R20, [R20+0x1c0] ;  /* 0x0001c00014147984 */ /* 0x000e620000000c00 */
[----:B------:R-:W-:Y:S01]  /*4350*/  ISETP.NE.U32.AND P4, PT, RZ, UR4, PT ;  /* 0x00000004ff007c0c */ /* 0x000fe2000bf85070 */
[----:B---3--:R-:W-:Y:S01]  /*4360*/  VIADD R0, R0, 0x140 ;  /* 0x0000014000007836 */ /* 0x008fe20000000000 */
[----:B------:R-:W-:Y:S02]  /*4370*/  SHF.L.U32 R26, R30, 0x1f, RZ ;  /* 0x0000001f1e1a7819 */ /* 0x000fe400000006ff */
[----:B------:R-:W-:Y:S02]  /*4380*/  ISETP.NE.AND.EX P4, PT, RZ, UR5, PT, P4 ;  /* 0x00000005ff007c0c */ /* 0x000fe4000bf85340 */
[----:B------:R-:W-:Y:S01]  /*4390*/  PRMT R0, RZ, 0x654, R0 ;  /* 0x00000654ff007816 */ /* 0x000fe20000000000 */
[----:B------:R-:W-:Y:S01]  /*43a0*/  @!PT LDS RZ, [RZ] ;  /* 0x00000000fffff984 */ /* 0x000fe20000000800 */
[----:B------:R-:W-:Y:S01]  /*43b0*/  @!PT LDS RZ, [RZ] ;  /* 0x00000000fffff984 */ /* 0x000fe20000000800 */
[----:B------:R-:W-:Y:S01]  /*43c0*/  @!PT LDS RZ, [RZ] ;  /* 0x00000000fffff984 */ /* 0x000fe20000000800 */
[----:B------:R-:W-:Y:S01]  /*43d0*/  @!PT LDS RZ, [RZ] ;  /* 0x00000000fffff984 */ /* 0x000fe20000000800 */
[----:B------:R3:W-:Y:S06]  /*43e0*/  MEMBAR.ALL.CTA ;  /* 0x0000000000007992 */ /* 0x0007ec0000008000 */
[----:B---3--:R-:W3:Y:S02]  /*43f0*/  FENCE.VIEW.ASYNC.S ;  /* 0x00000000000073c6 */ /* 0x008ee40000000000 */
[----:B---3--:R3:W-:Y:S01]  /*4400*/  SYNCS.ARRIVE.TRANS64.RED.A1T0 RZ, [R0+URZ], RZ ;  /* 0x000000ff00ff79a7 */ /* 0x0087e200081004ff */
[----:B-1----:R-:W-:Y:S11]  /*4410*/  LOP3.LUT P3, RZ, R22, 0x1, RZ, 0xc0, !PT ;  /* 0x0000000116ff7812 */ /* 0x002ff6000786c0ff */
[----:B------:R-:W-:Y:S02]  /*4420*/  @!UPT UIADD3 URZ, UPT, UPT, URZ, URZ, URZ ;  /* 0x000000fffffff290 */ /* 0x000fe4000fffe0ff */
[----:B------:R-:W-:Y:S02]  /*4430*/  @P3 MOV R13, R20 ;  /* 0x00000014000d3202 */ /* 0x000fe40000000f00 */
[----:B------:R-:W-:Y:S01]  /*4440*/  @P3 LOP3.LUT R8, R21, 0xffff, RZ, 0xc0, !PT ;  /* 0x0000ffff15083812 */ /* 0x000fe200078ec0ff */
[----:B---3--:R-:W-:Y:S06]  /*4450*/  @!P0 BRA `(.L_x_83) ;  /* 0x0000000000a48947 */ /* 0x008fec0003800000 */
[----:B------:R-:W-:Y:S01]  /*4460*/  IMAD.HI.U32 R31, R24, R7, RZ ;  /* 0x00000007181f7227 */ /* 0x000fe200078e00ff */
[----:B------:R-:W-:Y:S02]  /*4470*/  ISETP.NE.AND P0, PT, R6, 0x1, PT ;  /* 0x000000010600780c */ /* 0x000fe40003f05270 */
[----:B------:R-:W-:Y:S01]  /*4480*/  ISETP.NE.AND P2, PT, R72, 0x1, PT ;  /* 0x000000014800780c */ /* 0x000fe20003f45270 */
[----:B----4-:R-:W-:Y:S01]  /*4490*/  IMAD.HI.U32 R34, R19, R16, RZ ;  /* 0x0000001013227227 */ /* 0x010fe200078e00ff */
[----:B------:R-:W-:Y:S02]  /*44a0*/  SHF.R.U32.HI R31, RZ, R18, R31 ;  /* 0x00000012ff1f7219 */ /* 0x000fe4000001161f */
[----:B------:R-:W-:Y:S01]  /*44b0*/  ISETP.NE.AND P5, PT, R2, 0x1, PT ;  /* 0x000000010200780c */ /* 0x000fe20003fa5270 */
[----:B------:R-:W-:Y:S01]  /*44c0*/  IMAD.HI.U32 R36, R13, R16, RZ ;  /* 0x000000100d247227 */ /* 0x000fe200078e00ff */
[----:B------:R-:W-:Y:S02]  /*44d0*/  SHF.R.U32.HI R34, RZ, R17, R34 ;  /* 0x00000011ff227219 */ /* 0x000fe40000011622 */
[----:B------:R-:W-:Y:S01]  /*44e0*/  SEL R3, R24, R31, !P0 ;  /* 0x0000001f18037207 */ /* 0x000fe20004000000 */
[C---:B------:R-:W-:Y:S01]  /*44f0*/  IMAD.HI.U32 R31, R8.reuse, R7, RZ ;  /* 0x00000007081f7227 */ /* 0x040fe200078e00ff */
[----:B------:R-:W-:Y:S02]  /*4500*/  SEL R11, R19, R34, !P5 ;  /* 0x00000022130b7207 */ /* 0x000fe40006800000 */
[----:B------:R-:W-:Y:S01]  /*4510*/  SHF.R.U32.HI R36, RZ, R17, R36 ;  /* 0x00000011ff247219 */ /* 0x000fe20000011624 */
[----:B------:R-:W-:Y:S01]  /*4520*/  IMAD.HI.U32 R38, R3, R4, RZ ;  /* 0x0000000403267227 */ /* 0x000fe200078e00ff */
[----:B------:R-:W-:Y:S03]  /*4530*/  SHF.R.U32.HI R31, RZ, R18, R31 ;  /* 0x00000012ff1f7219 */ /* 0x000fe6000001161f */
[----:B------:R-:W-:Y:S01]  /*4540*/  IMAD.HI.U32 R34, R11, R4, RZ ;  /* 0x000000040b227227 */ /* 0x000fe200078e00ff */
[----:B------:R-:W-:Y:S02]  /*4550*/  @P2 SHF.R.U32.HI R3, RZ, R5, R38 ;  /* 0x00000005ff032219 */ /* 0x000fe40000011626 */
[----:B------:R-:W-:Y:S02]  /*4560*/  SEL R9, R8, R31, !P0 ;  /* 0x0000001f08097207 */ /* 0x000fe40004000000 */
[----:B------:R-:W-:Y:S01]  /*4570*/  @P2 SHF.R.U32.HI R11, RZ, R5, R34 ;  /* 0x00000005ff0b2219 */ /* 0x000fe20000011622 */
[C---:B------:R-:W-:Y:S01]  /*4580*/  IMAD R10, R72.reuse, R3, RZ ;  /* 0x00000003480a7224 */ /* 0x040fe200078e02ff */
[----:B------:R-:W-:Y:S01]  /*4590*/  SEL R3, R13, R36, !P5 ;  /* 0x000000240d037207 */ /* 0x000fe20006800000 */
[C---:B------:R-:W-:Y:S03]  /*45a0*/  IMAD.HI.U32 R14, R9.reuse, R4, RZ ;  /* 0x00000004090e7227 */ /* 0x040fe600078e00ff */
[----:B------:R-:W-:Y:S01]  /*45b0*/  ISETP.GE.AND P0, PT, R9, R10, PT ;  /* 0x0000000a0900720c */ /* 0x000fe20003f06270 */
[C---:B------:R-:W-:Y:S01]  /*45c0*/  IMAD R12, R72.reuse, R11, RZ ;  /* 0x0000000b480c7224 */ /* 0x040fe200078e02ff */
[-C--:B------:R-:W-:Y:S04]  /*45d0*/  SHF.R.U32.HI R14, RZ, R5.reuse, R14 ;  /* 0x00000005ff0e7219 */ /* 0x080fe8000001160e */
[----:B------:R-:W-:Y:S02]  /*45e0*/  ISETP.GE.OR P0, PT, R3, R12, P0 ;  /* 0x0000000c0300720c */ /* 0x000fe40000706670 */
[----:B------:R-:W-:Y:S05]  /*45f0*/  SEL R15, R9, R14, !P2 ;  /* 0x0000000e090f7207 */ /* 0x000fea0005000000 */
[----:B------:R-:W-:Y:S04]  /*4600*/  IMAD.MOV R14, RZ, RZ, -R15 ;  /* 0x000000ffff0e7224 */ /* 0x000fe800078e0a0f */
[----:B------:R-:W-:Y:S02]  /*4610*/  IMAD R14, R72, R14, R9 ;  /* 0x0000000e480e7224 */ /* 0x000fe400078e0209 */
[C---:B------:R-:W-:Y:S05]  /*4620*/  @!P0 IMAD.HI.U32 R10, R3.reuse, R4, RZ ;  /* 0x00000004030a8227 */ /* 0x040fea00078e00ff */
[----:B------:R-:W-:Y:S04]  /*4630*/  @!P0 SHF.R.U32.HI R10, RZ, R5, R10 ;  /* 0x00000005ff0a8219 */ /* 0x000fe8000001160a */
[----:B------:R-:W-:Y:S01]  /*4640*/  @!P0 SEL R0, R3, R10, !P2 ;  /* 0x0000000a03008207 */ /* 0x000fe20005000000 */
[----:B------:R-:W-:Y:S03]  /*4650*/  IMAD.MOV R10, RZ, RZ, -R3 ;  /* 0x000000ffff0a7224 */ /* 0x000fe600078e0a03 */
[----:B------:R-:W-:Y:S01]  /*4660*/  @!P0 IADD3 R15, PT, PT, R15, -R0, RZ ;  /* 0x800000000f0f8210 */ /* 0x000fe20007ffe0ff */
[----:B------:R-:W-:Y:S01]  /*4670*/  @!P0 IMAD R0, R11, R14, R0 ;  /* 0x0000000e0b008224 */ /* 0x000fe200078e0200 */
[----:B------:R-:W-:Y:S01]  /*4680*/  IADD3 R11, PT, PT, -R9, RZ, RZ ;  /* 0x000000ff090b7210 */ /* 0x000fe20007ffe1ff */
[----:B------:R-:W-:Y:S02]  /*4690*/  IMAD R13, R2, R10, R13 ;  /* 0x0000000a020d7224 */ /* 0x000fe400078e020d */
[----:B------:R-:W-:Y:S02]  /*46a0*/  @!P0 IMAD R9, R15, R72, R3 ;  /* 0x000000480f098224 */ /* 0x000fe400078e0203 */
[----:B------:R-:W-:Y:S02]  /*46b0*/  @!P0 IMAD.MOV.U32 R3, RZ, RZ, R0 ;  /* 0x000000ffff038224 */ /* 0x000fe400078e0000 */
[----:B------:R-:W-:Y:S02]  /*46c0*/  IMAD R8, R6, R11, R8 ;  /* 0x0000000b06087224 */ /* 0x000fe400078e0208 */
[----:B------:R-:W-:Y:S02]  /*46d0*/  IMAD R13, R3, R2, R13 ;  /* 0x00000002030d7224 */ /* 0x000fe400078e020d */
[----:B------:R-:W-:Y:S02]  /*46e0*/  IMAD R8, R9, R6, R8 ;  /* 0x0000000609087224 */ /* 0x000fe400078e0208 */
.L_x_83:
[----:B------:R-:W-:Y:S05]  /*46f0*/  BRA.U UP1, `(.L_x_84) ;  /* 0x0000000101107547 */ /* 0x000fea000b800000 */
[----:B------:R-:W-:Y:S04]  /*4700*/  MOV R0, UR13 ;  /* 0x0000000d00007c02 */ /* 0x000fe80008000f00 */
[----:B------:R-:W-:Y:S04]  /*4710*/  SHF.L.U32 R3, R0, 0x1f, RZ ;  /* 0x0000001f00037819 */ /* 0x000fe800000006ff */
[----:B------:R-:W1:Y:S02]  /*4720*/  SYNCS.PHASECHK.TRANS64.TRYWAIT P0, [UR6+0x128], R3 ;  /* 0x00012803ff0075a7 */ /* 0x000e640008001106 */
[----:B-1----:R-:W-:Y:S05]  /*4730*/  @!P0 BRA `(.L_x_85) ;  /* 0x0000003400788947 */ /* 0x002fea0003800000 */
.L_x_84:
[----:B------:R-:W-:Y:S05]  /*4740*/  BRA.U !UP3, `(.L_x_86) ;  /* 0x000000010b347547 */ /* 0x000fea000b800000 */
[----:B------:R-:W-:Y:S01]  /*4750*/  UPLOP3.LUT UP0, UPT, UPT, UPT, UP2, 0x80, 0x8 ;  /* 0x000000000008789c */ /* 0x000fe20003f0f020 */
[----:B-1----:R-:W-:Y:S02]  /*4760*/  HFMA2 R0, -RZ, RZ, 0, 5.9604644775390625e-08 ;  /* 0x00000001ff007431 */ /* 0x002fe400000001ff */
[----:B------:R-:W-:Y:S03]  /*4770*/  IMAD.MOV.U32 R164, RZ, RZ, 0x1 ;  /* 0x00000001ffa47424 */ /* 0x000fe600078e00ff */
[----:B------:R-:W-:Y:S05]  /*4780*/  PLOP3.LUT P0, PT, PT, PT, UP0, 0x80, 0x8 ;  /* 0x000000000008781c */ /* 0x000fea0003f0f008 */
[----:B------:R-:W1:Y:S01]  /*4790*/  @UP0 LDCU.64 UR8, c[0x0][0x888] ;  /* 0x00011100ff0807ac */ /* 0x000e620008000a00 */
[----:B------:R-:W-:Y:S07]  /*47a0*/  @UP0 UIMAD UR7, UR36, UR4, URZ ;  /* 0x00000004240702a4 */ /* 0x000fee000f8e02ff */
[----:B------:R-:W-:Y:S01]  /*47b0*/  @!P0 PRMT R164, R0, 0x7610, R164 ;  /* 0x0000761000a48816 */ /* 0x000fe200000000a4 */
[----:B-1----:R-:W-:Y:S03]  /*47c0*/  @UP0 UIMAD.WIDE UR8, UR7, 0x4, UR8 ;  /* 0x00000004070808a5 */ /* 0x002fe6000f8e0208 */
[----:B------:R-:W1:Y:S03]  /*47d0*/  @!UP0 LDCU UR7, c[0x0][0x880] ;  /* 0x00011000ff0787ac */ /* 0x000e660008000800 */
[----:B------:R-:W-:Y:S01]  /*47e0*/  IMAD.U32 R10, RZ, RZ, UR8 ;  /* 0x00000008ff0a7e24 */ /* 0x000fe2000f8e00ff */
[----:B------:R-:W-:Y:S05]  /*47f0*/  MOV R11, UR9 ;  /* 0x00000009000b7c02 */ /* 0x000fea0008000f00 */
[----:B-----5:R3:W5:Y:S02]  /*4800*/  @P0 LDG.E R81, desc[UR40][R10.64] ;  /* 0x000000280a510981 */ /* 0x020764000c1e1900 */
[----:B-1-3--:R-:W-:Y:S07]  /*4810*/  @!P0 IMAD.U32 R81, RZ, RZ, UR7 ;  /* 0x00000007ff518e24 */ /* 0x00afee000f8e00ff */
.L_x_86:
[----:B-----5:R-:W-:Y:S01]  /*4820*/  @!P4 FSETP.EQ.AND P5, PT, R81, RZ, PT ;  /* 0x000000ff5100c20b */ /* 0x020fe20003fa2000 */
[----:B------:R-:W-:Y:S01]  /*4830*/  @!UPT UIADD3 URZ, UPT, UPT, URZ, URZ, URZ ;  /* 0x000000fffffff290 */ /* 0x000fe2000fffe0ff */
[----:B------:R-:W-:Y:S11]  /*4840*/  @!P4 BRA `(.L_x_87) ;  /* 0x000000000014c947 */ /* 0x000ff60003800000 */
[----:B------:R-:W-:Y:S02]  /*4850*/  LOP3.LUT P0, RZ, R164, 0xff, RZ, 0xc0, !PT ;  /* 0x000000ffa4ff7812 */ /* 0x000fe4000780c0ff */
[----:B------:R-:W-:Y:S04]  /*4860*/  PLOP3.LUT P5, PT, PT, PT, UP0, 0x80, 0x8 ;  /* 0x000000000008781c */ /* 0x000fe80003faf008 */
[----:B------:R-:W-:Y:S07]  /*4870*/  PLOP3.LUT P5, PT, P5, PT, PT, 0x8, 0x80 ;  /* 0x000000000080781c */ /* 0x000fee0002fae170 */
[----:B------:R-:W-:Y:S11]  /*4880*/  @P0 FSETP.EQ.AND P5, PT, R81, RZ, PT ;  /* 0x000000ff5100020b */ /* 0x000ff60003fa2000 */
[----:B------:R-:W-:Y:S02]  /*4890*/  @!UPT UIADD3 URZ, UPT, UPT, URZ, URZ, URZ ;  /* 0x000000fffffff290 */ /* 0x000fe4000fffe0ff */
.L_x_87:
[----:B------:R-:W3:Y:S01]  /*48a0*/  SYNCS.PHASECHK.TRANS64.TRYWAIT P4, [UR6+0x118], R26 ;  /* 0x0001181aff0075a7 */ /* 0x000ee20008081106 */
[----:B------:R-:W-:Y:S01]  /*48b0*/  @P3 SHF.R.U32.HI R27, RZ, 0x10, R21 ;  /* 0x00000010ff1b3819 */ /* 0x000fe20000011615 */
[----:B------:R-:W-:Y:S01]  /*48c0*/  VIADD R29, R29, 0x1 ;  /* 0x000000011d1d7836 */ /* 0x000fe20000000000 */
[----:B------:R-:W5:Y:S08]  /*48d0*/  LDC.64 R14, c[0x0][0xb10] ;  /* 0x0002c400ff0e7b82 */ /* 0x000f700000000a00 */
[----:B------:R-:W2:Y:S08]  /*48e0*/  LDC.64 R10, c[0x0][0xb18] ;  /* 0x0002c600ff0a7b82 */ /* 0x000eb00000000a00 */
[----:B-1----:R-:W1:Y:S08]  /*48f0*/  @!P1 LDC R0, c[0x0][0xb20] ;  /* 0x0002c800ff009b82 */ /* 0x002e700000000800 */
[----:B------:R-:W4:Y:S01]  /*4900*/  @!P1 LDC R3, c[0x0][0xb0c] ;  /* 0x0002c300ff039b82 */ /* 0x000f220000000800 */
[----:B-----5:R-:W-:Y:S05]  /*4910*/  @!P1 IMAD.HI.U32 R14, R13, R14, RZ ;  /* 0x0000000e0d0e9227 */ /* 0x020fea00078e00ff */
[----:B------:R-:W-:Y:S01]  /*4920*/  @!P1 SHF.R.U32.HI R14, RZ, R15, R14 ;  /* 0x0000000fff0e9219 */ /* 0x000fe2000001160e */
[----:B--2---:R-:W-:Y:S01]  /*4930*/  @!P1 IMAD.HI.U32 R11, R8, R11, RZ ;  /* 0x0000000b080b9227 */ /* 0x004fe200078e00ff */
[----:B------:R-:W-:Y:S04]  /*4940*/  @!P1 ISETP.NE.AND P0, PT, R10, 0x1, PT ;  /* 0x000000010a00980c */ /* 0x000fe80003f05270 */
[----:B-1----:R-:W-:Y:S02]  /*4950*/  @!P1 SHF.R.U32.HI R9, RZ, R0, R11 ;  /* 0x00000000ff099219 */ /* 0x002fe4000001160b */
[----:B----4-:R-:W-:Y:S02]  /*4960*/  @!P1 ISETP.NE.AND P2, PT, R3, 0x1, PT ;  /* 0x000000010300980c */ /* 0x010fe40003f45270 */
[----:B------:R-:W-:Y:S02]  /*4970*/  @!P1 SEL R9, R8, R9, !P0 ;  /* 0x0000000908099207 */ /* 0x000fe40004000000 */
[----:B------:R-:W-:Y:S02]  /*4980*/  ELECT P0, URZ, PT ;  /* 0x0000000000ff782f */ /* 0x000fe40003800000 */
[----:B------:R-:W-:Y:S05]  /*4990*/  @!P1 SEL R14, R13, R14, !P2 ;  /* 0x0000000e0d0e9207 */ /* 0x000fea0005000000 */
[----:B------:R-:W-:Y:S02]  /*49a0*/  @!P1 IMAD.IADD R0, R9, 0x1, -R14 ;  /* 0x0000000109009824 */ /* 0x000fe400078e0a0e */
[----:B------:R-:W-:Y:S02]  /*49b0*/  @!P1 IMAD.IADD R9, R14, 0x1, -R9 ;  /* 0x000000010e099824 */ /* 0x000fe400078e0a09 */
[----:B------:R-:W-:Y:S02]  /*49c0*/  @!P1 IMAD R13, R0, R3, R13 ;  /* 0x00000003000d9224 */ /* 0x000fe400078e020d */
[----:B------:R-:W-:Y:S01]  /*49d0*/  @!P1 IMAD R8, R9, R10, R8 ;  /* 0x0000000a09089224 */ /* 0x000fe200078e0208 */
[----:B---3--:R-:W-:Y:S06]  /*49e0*/  @!P4 BRA `(.L_x_88) ;  /* 0x0000003000e4c947 */ /* 0x008fec0003800000 */
.L_x_165:
[----:B------:R-:W-:Y:S01]  /*49f0*/  PLOP3.LUT P5, PT, P5, P0, PT, 0xf2, 0x2f ;  /* 0x00000000002f781c */ /* 0x000fe20002fa1e72 */
[----:B------:R-:W-:Y:S01]  /*4a00*/  UMOV UR14, 0x0 ;  /* 0x00000000000e7882 */ /* 0x000fe20000000000 */
[----:B------:R-:W-:Y:S01]  /*4a10*/  LOP3.LUT R30, R30, 0x1, RZ, 0x3c, !PT ;  /* 0x000000011e1e7812 */ /* 0x000fe200078e3cff */
[----:B------:R-:W-:Y:S01]  /*4a20*/  UMOV UR15, 0x10000000 ;  /* 0x10000000000f7882 */ /* 0x000fe20000000000 */
[----:B------:R-:W-:Y:S01]  /*4a30*/  UMOV UR12, UR36 ;  /* 0x00000024000c7c82 */ /* 0x000fe20008000000 */
[----:B------:R-:W-:Y:S08]  /*4a40*/  @P3 R2UR UR36, R27 ;  /* 0x000000001b2432ca */ /* 0x000ff000000e0000 */
[----:B-1----:R-:W-:Y:S01]  /*4a50*/  @!P5 IADD3 R3, P0, PT, R32, 0x580, RZ ;  /* 0x000005802003d810 */ /* 0x002fe20007f1e0ff */
[----:B------:R-:W-:Y:S01]  /*4a60*/  @!P5 IMAD.SHL.U32 R155, R155, 0x40, RZ ;  /* 0x000000409b9bd824 */ /* 0x000fe200078e00ff */
[----:B------:R-:W-:Y:S01]  /*4a70*/  VOTEU.ALL UP1, P5 ;  /* 0x0000000000ff7886 */ /* 0x000fe20002820000 */
[----:B------:R-:W-:Y:S01]  /*4a80*/  @!P5 IMAD.SHL.U32 R165, R165, 0x80, RZ ;  /* 0x00000080a5a5d824 */ /* 0x000fe200078e00ff */
[----:B------:R-:W-:Y:S01]  /*4a90*/  @!P5 R2UR UR8, R3 ;  /* 0x000000000308d2ca */ /* 0x000fe200000e0000 */
[----:B------:R-:W-:Y:S01]  /*4aa0*/  @!P5 IMAD.X R0, RZ, RZ, R33, P0 ;  /* 0x000000ffff00d224 */ /* 0x000fe200000e0621 */
[----:B------:R-:W-:Y:S01]  /*4ab0*/  @!P5 R2UR UR10, R155 ;  /* 0x000000009b0ad2ca */ /* 0x000fe200000e0000 */
[----:B------:R-:W-:Y:S01]  /*4ac0*/  @!UP1 UIADD3 UR9, UPT, UPT, UR6, 0x110, URZ ;  /* 0x0000011006099890 */ /* 0x000fe2000fffe0ff */
[----:B------:R-:W-:Y:S01]  /*4ad0*/  @!P5 R2UR UR11, R165 ;  /* 0x00000000a50bd2ca */ /* 0x000fe200000e0000 */
[----:B------:R-:W-:Y:S01]  /*4ae0*/  IMAD.IADD R155, R8, 0x1, R143 ;  /* 0x00000001089b7824 */ /* 0x000fe200078e028f */
[----:B------:R-:W-:Y:S01]  /*4af0*/  @!P5 R2UR UR7, R0 ;  /* 0x000000000007d2ca */ /* 0x000fe200000e0000 */
[----:B------:R-:W-:Y:S01]  /*4b00*/  IMAD.IADD R165, R13, 0x1, R154 ;  /* 0x000000010da57824 */ /* 0x000fe200078e029a */
[C---:B------:R-:W-:Y:S04]  /*4b10*/  ISETP.NE.AND P0, PT, R29.reuse, 0x2, PT ;  /* 0x000000021d00780c */ /* 0x040fe80003f05270 */
[----:B------:R-:W-:Y:S01]  /*4b20*/  SEL R3, RZ, 0x1, P0 ;  /* 0x00000001ff037807 */ /* 0x000fe20000000000 */
[----:B------:R-:W-:Y:S01]  /*4b30*/  IMAD.U32 R10, RZ, RZ, UR8 ;  /* 0x00000008ff0a7e24 */ /* 0x000fe2000f8e00ff */
[----:B------:R-:W-:Y:S01]  /*4b40*/  @!UP1 UIADD3 UR8, UPT, UPT, UR6, 0x200, URZ ;  /* 0x0000020006089890 */ /* 0x000fe2000fffe0ff */
[----:B------:R-:W-:Y:S01]  /*4b50*/  SEL R29, R29, RZ, P0 ;  /* 0x000000ff1d1d7207 */ /* 0x000fe20000000000 */
[----:B------:R-:W-:Y:S01]  /*4b60*/  VOTEU.ALL UP1, P5 ;  /* 0x0000000000ff7886 */ /* 0x000fe20002820000 */
[----:B------:R-:W-:Y:S02]  /*4b70*/  LOP3.LUT R28, R28, R3, RZ, 0x3c, !PT ;  /* 0x000000031c1c7212 */ /* 0x000fe400078e3cff */
[----:B------:R-:W-:Y:S01]  /*4b80*/  IMAD.U32 R11, RZ, RZ, UR7 ;  /* 0x00000007ff0b7e24 */ /* 0x000fe2000f8e00ff */
[----:B------:R-:W-:Y:S04]  /*4b90*/  @!P5 R2UR UR16, R10 ;  /* 0x000000000a10d2ca */ /* 0x000fe800000e0000 */
[----:B------:R-:W-:Y:S11]  /*4ba0*/  @!P5 R2UR UR17, R11 ;  /* 0x000000000b11d2ca */ /* 0x000ff600000e0000 */
[----:B------:R-:W-:Y:S02]  /*4bb0*/  @!UPT UIADD3 URZ, UPT, UPT, URZ, URZ, URZ ;  /* 0x000000fffffff290 */ /* 0x000fe4000fffe0ff */
[----:B------:R3:W-:Y:S01]  /*4bc0*/  @!UP1 UTMALDG.3D [UR8], [UR16], desc[UR14] ;  /* 0x00000e08100095b4 */ /* 0x0007e20008011000 */
[----:B------:R3:W-:Y:S01]  /*4bd0*/  @!P5 SYNCS.ARRIVE.TRANS64.RED.A0TR RZ, [UR6+0x110], R25 ;  /* 0x00011019ffffd9a7 */ /* 0x0007e20008300406 */
[----:B------:R-:W-:Y:S01]  /*4be0*/  UPLOP3.LUT UP1, UPT, UPT, UPT, UPT, 0x80, 0x8 ;  /* 0x000000000008789c */ /* 0x000fe20003f2f070 */
[----:B------:R-:W-:Y:S01]  /*4bf0*/  SYNCS.ARRIVE.TRANS64.RED.A1T0 RZ, [UR37], RZ ;  /* 0x000000ffffff79a7 */ /* 0x000fe20008100425 */
[----:B------:R-:W-:Y:S09]  /*4c00*/  @P3 BRA `(.L_x_89) ;  /* 0xfffffff400b43947 */ /* 0x000ff2000383ffff */
[----:B------:R-:W-:Y:S07]  /*4c10*/  MOV R0, UR6 ;  /* 0x0000000600007c02 */ /* 0x000fee0008000f00 */
.L_x_90:
[----:B-1----:R-:W-:-:S04]  /*4c20*/  SHF.L.U32 R3, R30, 0x1f, RZ ;  /* 0x0000001f1e037819 */ /* 0x002fc800000006ff */
[----:B------:R1:W2:Y:S03]  /*4c30*/  SYNCS.PHASECHK.TRANS64.TRYWAIT P0, [R0+URZ+0x118], R3 ;  /* 0x00011803000075a7 */ /* 0x0002a600080011ff */
[----:B--2---:R-:W-:Y:S05]  /*4c40*/  @!P0 NANOSLEEP.SYNCS 0x989680 ;  /* 0x009896800000895d */ /* 0x004fea0003900000 */
[----:B------:R-:W2:Y:S02]  /*4c50*/  @!P0 SYNCS.PHASECHK.TRANS64 P0, [R0+URZ+0x118], R3 ;  /* 0x00011803000085a7 */ /* 0x000ea400080010ff */
[----:B--23--:R-:W-:Y:S05]  /*4c60*/  @P0 EXIT ;  /* 0x000000000000094d */ /* 0x00cfea0003800000 */
[----:B------:R-:W-:Y:S05]  /*4c70*/  BRA `(.L_x_90) ;  /* 0xfffffffc00e87947 */ /* 0x000fea000383ffff */
.L_x_81:
[----:B------:R-:W-:-:S06]  /*4c80*/  UISETP.GE.AND UP1, UPT, UR8, 0x4, UPT ;  /* 0x000000040800788c */ /* 0x000fcc000bf26270 */
[----:B------:R-:W-:-:S13]  /*4c90*/  PLOP3.LUT P0, PT, PT, PT, UP1, 0x80, 0x8 ;  /* 0x000000000008781c */ /* 0x000fda0003f0f018 */
[----:B------:R-:W-:Y:S05]  /*4ca0*/  @!P0 EXIT ;  /* 0x000000000000894d */ /* 0x000fea0003800000 */
[----:B------:R-:W-:Y:S01]  /*4cb0*/  BAR.SYNC.DEFER_BLOCKING 0x6, 0xa0 ;  /* 0x0182800000007b1d */ /* 0x000fe20000010000 */
[C---:B------:R-:W-:Y:S02]  /*4cc0*/  IMAD.SHL.U32 R3, R166.reuse, 0x40, RZ ;  /* 0x00000040a6037824 */ /* 0x040fe400078e00ff */
[----:B------:R-:W-:Y:S02]  /*4cd0*/  HFMA2 R76, -RZ, RZ, 0, 0 ;  /* 0x00000000ff4c7431 */ /* 0x000fe400000001ff */
[C---:B------:R-:W-:Y:S01]  /*4ce0*/  IMAD.SHL.U32 R168, R166.reuse, 0x8, RZ ;  /* 0x00000008a6a87824 */ /* 0x040fe200078e00ff */
[----:B------:R-:W-:Y:S01]  /*4cf0*/  CS2R R174, SRZ ;  /* 0x0000000000ae7805 */ /* 0x000fe2000001ff00 */
[----:B------:R-:W-:Y:S01]  /*4d00*/  IMAD.U32 R79, R166, 0x10000, RZ ;  /* 0x00010000a64f7824 */ /* 0x000fe200078e00ff */
[----:B------:R-:W-:Y:S01]  /*4d10*/  UMOV UR43, 0x400 ;  /* 0x00000400002b7882 */ /* 0x000fe20000000000 */
[----:B------:R-:W-:Y:S01]  /*4d20*/  LOP3.LUT R5, R3, 0x180, RZ, 0xc0, !PT ;  /* 0x0000018003057812 */ /* 0x000fe200078ec0ff */
[----:B------:R-:W-:Y:S01]  /*4d30*/  ULEA UR43, UR37, UR43, 0x18 ;  /* 0x0000002b252b7291 */ /* 0x000fe2000f8ec0ff */
[----:B------:R-:W1:Y:S01]  /*4d40*/  LDC R167, c[0x0][0x370] ;  /* 0x0000dc00ffa77b82 */ /* 0x000e620000000800 */
[----:B------:R-:W-:Y:S01]  /*4d50*/  LOP3.LUT R79, R79, 0x600000, RZ, 0xc0, !PT ;  /* 0x006000004f4f7812 */ /* 0x000fe200078ec0ff */
[----:B------:R-:W-:Y:S01]  /*4d60*/  IMAD.MOV.U32 R181, RZ, RZ, RZ ;  /* 0x000000ffffb57224 */ /* 0x000fe200078e00ff */
[----:B------:R-:W-:Y:S01]  /*4d70*/  LOP3.LUT R168, R5, 0x30, R168, 0xf8, !PT ;  /* 0x0000003005a87812 */ /* 0x000fe200078ef8a8 */
[----:B------:R-:W-:Y:S01]  /*4d80*/  UIADD3 UR4, UPT, UPT, UR43, 0x2200, URZ ;  /* 0x000022002b047890 */ /* 0x000fe2000fffe0ff */
[----:B------:R-:W-:Y:S01]  /*4d90*/  IMAD.MOV.U32 R173, RZ, RZ, RZ ;  /* 0x000000ffffad7224 */ /* 0x000fe200078e00ff */
[----:B------:R-:W2:Y:S01]  /*4da0*/  LDCU.64 UR46, c[0x0][0x348] ;  /* 0x00006900ff2e77ac */ /* 0x000ea20008000a00 */
[----:B------:R-:W-:Y:S01]  /*4db0*/  LOP3.LUT R168, R168, 0x1e40, R3, 0xf8, !PT ;  /* 0x00001e40a8a87812 */ /* 0x000fe200078ef803 */
[----:B------:R-:W4:Y:S01]  /*4dc0*/  LDC R74, c[0x0][0xb0c] ;  /* 0x0002c300ff4a7b82 */ /* 0x000f220000000800 */
[----:B------:R-:W-:Y:S01]  /*4dd0*/  IMAD.SHL.U32 R3, R166, 0x10, RZ ;  /* 0x00000010a6037824 */ /* 0x000fe200078e00ff */
[----:B------:R-:W-:Y:S01]  /*4de0*/  MOV R179, UR4 ;  /* 0x0000000400b37c02 */ /* 0x000fe20008000f00 */
[----:B------:R-:W1:Y:S03]  /*4df0*/  LDCU.64 UR38, c[0x0][0x888] ;  /* 0x00011100ff2677ac */ /* 0x000e660008000a00 */
[C---:B------:R-:W-:Y:S01]  /*4e00*/  LOP3.LUT R5, R3.reuse, 0x20, RZ, 0xc0, !PT ;  /* 0x0000002003057812 */ /* 0x040fe200078ec0ff */
[----:B------:R-:W3:Y:S01]  /*4e10*/  LDS R0, [UR43+0x1e0] ;  /* 0x0001e02bff007984 */ /* 0x000ee20008000800 */
[----:B------:R-:W1:Y:S01]  /*4e20*/  LDC R170, c[0x0][0xb20] ;  /* 0x0002c800ffaa7b82 */ /* 0x000e620000000800 */
[----:B------:R-:W-:Y:S01]  /*4e30*/  LOP3.LUT R3, R3, 0x40, RZ, 0xc0, !PT ;  /* 0x0000004003037812 */ /* 0x000fe200078ec0ff */
[----:B------:R-:W-:-:S06]  /*4e40*/  UIADD3 UR42, UPT, UPT, UR43, 0x200, URZ ;  /* 0x000002002b2a7890 */ /* 0x000fcc000fffe0ff */
[----:B------:R-:W1:Y:S08]  /*4e50*/  LDC R73, c[0x0][0xb30] ;  /* 0x0002cc00ff497b82 */ /* 0x000e700000000800 */
[----:B------:R-:W1:Y:S08]  /*4e60*/  LDC.64 R152, c[0x0][0xb10] ;  /* 0x0002c400ff987b82 */ /* 0x000e700000000a00 */
[----:B------:R-:W1:Y:S08]  /*4e70*/  LDC.64 R70, c[0x0][0xb18] ;  /* 0x0002c600ff467b82 */ /* 0x000e700000000a00 */
[----:B------:R-:W1:Y:S01]  /*4e80*/  LDC.64 R148, c[0x0][0x888] ;  /* 0x00022200ff947b82 */ /* 0x000e620000000a00 */
[----:B---3--:R-:W-:-:S07]  /*4e90*/  IMAD.IADD R79, R0, 0x1, R79 ;  /* 0x00000001004f7824 */ /* 0x008fce00078e024f */
[----:B------:R-:W3:Y:S01]  /*4ea0*/  LDC.64 R68, c[0x0][0xb28] ;  /* 0x0002ca00ff447b82 */ /* 0x000ee20000000a00 */
[----:B------:R-:W-:-:S05]  /*4eb0*/  VIADD R0, R168, UR43 ;  /* 0x0000002ba8007c36 */ /* 0x000fca0008000000 */
[--C-:B------:R-:W-:Y:S02]  /*4ec0*/  IADD3 R178, PT, PT, -R5, 0x200, R0.reuse ;  /* 0x0000020005b27810 */ /* 0x100fe40007ffe100 */
[----:B------:R-:W1:Y:S01]  /*4ed0*/  LDC.64 R150, c[0x0][0x890] ;  /* 0x00022400ff967b82 */ /* 0x000e620000000a00 */
[----:B------:R-:W-:Y:S02]  /*4ee0*/  IADD3 R177, PT, PT, -R3, 0x200, R0 ;  /* 0x0000020003b17810 */ /* 0x000fe40007ffe100 */
[----:B------:R-:W-:-:S05]  /*4ef0*/  IMAD.IADD R176, R178, 0x1, -R3 ;  /* 0x00000001b2b07824 */ /* 0x000fca00078e0a03 */
[----:B------:R-:W1:Y:S08]  /*4f00*/  LDC.64 R146, c[0x0][0x8b0] ;  /* 0x00022c00ff927b82 */ /* 0x000e700000000a00 */
[----:B------:R-:W1:Y:S08]  /*4f10*/  LDC.64 R144, c[0x0][0x8a8] ;  /* 0x00022a00ff907b82 */ /* 0x000e700000000a00 */
[----:B--2-4-:R-:W1:Y:S02]  /*4f20*/  LDC R172, c[0x0][0x374] ;  /* 0x0000dd00ffac7b82 */ /* 0x014e640000000800 */
.L_x_108:
[C---:B------:R-:W-:Y:S02]  /*4f30*/  LEA R0, R181.reuse, UR43, 0x3 ;  /* 0x0000002bb5007c11 */ /* 0x040fe4000f8e18ff */
[----:B------:R-:W-:Y:S02]  /*4f40*/  SHF.L.U32 R3, R174, 0x1f, RZ ;  /* 0x0000001fae037819 */ /* 0x000fe400000006ff */
[----:B------:R-:W-:Y:S02]  /*4f50*/  LEA R16, R181, UR43, 0x4 ;  /* 0x0000002bb5107c11 */ /* 0x000fe4000f8e20ff */
[----:B--2---:R-:W2:Y:S02]  /*4f60*/  SYNCS.PHASECHK.TRANS64.TRYWAIT P0, [R0+URZ+0x130], R3 ;  /* 0x00013003000075a7 */ /* 0x004ea400080011ff */
[----:B-12---:R-:W-:Y:S05]  /*4f70*/  @!P0 BRA `(.L_x_91) ;  /* 0x0000002c00988947 */ /* 0x006fea0003800000 */
.L_x_166:
[----:B------:R-:W4:Y:S01]  /*4f80*/  LDC.64 R12, c[0x0][0xb10] ;  /* 0x0002c400ff0c7b82 */ /* 0x000f220000000a00 */
[----:B------:R-:W3:Y:S01]  /*4f90*/  LDS.128 R16, [R16+0x1c0] ;  /* 0x0001c00010107984 */ /* 0x000ee20000000c00 */
[----:B-1----:R-:W-:Y:S01]  /*4fa0*/  ISETP.NE.AND P1, PT, R73, 0x1, PT ;  /* 0x000000014900780c */ /* 0x002fe20003f25270 */
[----:B--2---:R-:W-:Y:S01]  /*4fb0*/  VIADD R0, R0, 0x140 ;  /* 0x0000014000007836 */ /* 0x004fe20000000000 */
[----:B------:R-:W-:Y:S04]  /*4fc0*/  ISETP.GE.AND P0, PT, R72, 0x1, PT ;  /* 0x000000014800780c */ /* 0x000fe80003f06270 */
[----:B------:R-:W1:Y:S01]  /*4fd0*/  LDC.64 R10, c[0x0][0xb18] ;  /* 0x0002c600ff0a7b82 */ /* 0x000e620000000a00 */
[----:B------:R-:W-:Y:S01]  /*4fe0*/  PRMT R0, RZ, 0x654, R0 ;  /* 0x00000654ff007816 */ /* 0x000fe20000000000 */
[----:B------:R-:W-:Y:S01]  /*4ff0*/  @!PT LDS RZ, [RZ] ;  /* 0x00000000fffff984 */ /* 0x000fe20000000800 */
[----:B------:R-:W-:Y:S01]  /*5000*/  @!PT LDS RZ, [RZ] ;  /* 0x00000000fffff984 */ /* 0x000fe20000000800 */
[----:B------:R-:W-:Y:S01]  /*5010*/  @!PT LDS RZ, [RZ] ;  /* 0x00000000fffff984 */ /* 0x000fe20000000800 */
[----:B------:R-:W-:Y:S01]  /*5020*/  @!PT LDS RZ, [RZ] ;  /* 0x00000000fffff984 */ /* 0x000fe20000000800 */
[----:B------:R2:W-:Y:S06]  /*5030*/  MEMBAR.ALL.CTA ;  /* 0x0000000000007992 */ /* 0x0005ec0000008000 */
[----:B--2---:R-:W2:Y:S01]  /*5040*/  FENCE.VIEW.ASYNC.S ;  /* 0x00000000000073c6 */ /* 0x004ea20000000000 */
[----:B------:R-:W1:Y:S08]  /*5050*/  @!P1 LDC R14, c[0x0][0xb20] ;  /* 0x0002c800ff0e9b82 */ /* 0x000e700000000800 */
[----:B------:R-:W1:Y:S01]  /*5060*/  @!P1 LDC R9, c[0x0][0xb0c] ;  /* 0x0002c300ff099b82 */ /* 0x000e620000000800 */
[----:B--2---:R2:W-:Y:S01]  /*5070*/  SYNCS.ARRIVE.TRANS64.RED.A1T0 RZ, [R0+URZ], RZ ;  /* 0x000000ff00ff79a7 */ /* 0x0045e200081004ff */
[----:B---3--:R-:W-:Y:S04]  /*5080*/  LOP3.LUT P4, RZ, R18, 0x1, RZ, 0xc0, !PT ;  /* 0x0000000112ff7812 */ /* 0x008fe8000788c0ff */
[----:B------:R-:W-:Y:S09]  /*5090*/  P2R R180, PR, RZ, 0x10 ;  /* 0x00000010ffb47803 */ /* 0x000ff20000000000 */
[----:B------:R-:W-:Y:S02]  /*50a0*/  @P4 MOV R77, R16 ;  /* 0x00000010004d4202 */ /* 0x000fe40000000f00 */
[----:B------:R-:W-:Y:S01]  /*50b0*/  @P4 LOP3.LUT R75, R17, 0xffff, RZ, 0xc0, !PT ;  /* 0x0000ffff114b4812 */ /* 0x000fe200078ec0ff */
[----:B--2-4-:R-:W-:Y:S06]  /*50c0*/  @!P0 BRA `(.L_x_92) ;  /* 0x0000000000a48947 */ /* 0x014fec0003800000 */
[----:B------:R-:W-:Y:S01]  /*50d0*/  IMAD.HI.U32 R21, R172, R71, RZ ;  /* 0x00000047ac157227 */ /* 0x000fe200078e00ff */
[----:B------:R-:W-:Y:S02]  /*50e0*/  ISETP.NE.AND P0, PT, R70, 0x1, PT ;  /* 0x000000014600780c */ /* 0x000fe40003f05270 */
[----:B------:R-:W-:Y:S01]  /*50f0*/  ISETP.NE.AND P2, PT, R72, 0x1, PT ;  /* 0x000000014800780c */ /* 0x000fe20003f45270 */
[----:B------:R-:W-:Y:S01]  /*5100*/  IMAD.HI.U32 R20, R167, R152, RZ ;  /* 0x00000098a7147227 */ /* 0x000fe200078e00ff */
[----:B------:R-:W-:Y:S02]  /*5110*/  SHF.R.U32.HI R21, RZ, R170, R21 ;  /* 0x000000aaff157219 */ /* 0x000fe40000011615 */
[----:B------:R-:W-:Y:S01]  /*5120*/  ISETP.NE.AND P3, PT, R74, 0x1, PT ;  /* 0x000000014a00780c */ /* 0x000fe20003f65270 */
[----:B------:R-:W-:Y:S01]  /*5130*/  IMAD.HI.U32 R24, R77, R152, RZ ;  /* 0x000000984d187227 */ /* 0x000fe200078e00ff */
[----:B------:R-:W-:Y:S02]  /*5140*/  SHF.R.U32.HI R20, RZ, R153, R20 ;  /* 0x00000099ff147219 */ /* 0x000fe40000011614 */
[----:B------:R-:W-:Y:S01]  /*5150*/  SEL R3, R172, R21, !P0 ;  /* 0x00000015ac037207 */ /* 0x000fe20004000000 */
[----:B------:R-:W-:Y:S01]  /*5160*/  IMAD.HI.U32 R21, R75, R71, RZ ;  /* 0x000000474b157227 */ /* 0x000fe200078e00ff */
[----:B------:R-:W-:Y:S02]  /*5170*/  SEL R7, R167, R20, !P3 ;  /* 0x00000014a7077207 */ /* 0x000fe40005800000 */
[----:B------:R-:W-:Y:S01]  /*5180*/  SHF.R.U32.HI R24, RZ, R153, R24 ;  /* 0x00000099ff187219 */ /* 0x000fe20000011618 */
[-C--:B------:R-:W-:Y:S04]  /*5190*/  IMAD.HI.U32 R20, R3, R68.reuse, RZ ;  /* 0x0000004403147227 */ /* 0x080fe800078e00ff */
[----:B------:R-:W-:Y:S01]  /*51a0*/  IMAD.HI.U32 R22, R7, R68, RZ ;  /* 0x0000004407167227 */ /* 0x000fe200078e00ff */
[-C--:B------:R-:W-:Y:S02]  /*51b0*/  @P2 SHF.R.U32.HI R3, RZ, R69.reuse, R20 ;  /* 0x00000045ff032219 */ /* 0x080fe40000011614 */
[----:B------:R-:W-:Y:S02]  /*51c0*/  SHF.R.U32.HI R20, RZ, R170, R21 ;  /* 0x000000aaff147219 */ /* 0x000fe40000011615 */
[----:B------:R-:W-:Y:S01]  /*51d0*/  @P2 SHF.R.U32.HI R7, RZ, R69, R22 ;  /* 0x00000045ff072219 */ /* 0x000fe20000011616 */
[C---:B------:R-:W-:Y:S01]  /*51e0*/  IMAD R2, R72.reuse, R3, RZ ;  /* 0x0000000348027224 */ /* 0x040fe200078e02ff */
[----:B------:R-:W-:Y:S02]  /*51f0*/  SEL R5, R75, R20, !P0 ;  /* 0x000000144b057207 */ /* 0x000fe40004000000 */
[----:B------:R-:W-:Y:S01]  /*5200*/  SEL R3, R77, R24, !P3 ;  /* 0x000000184d037207 */ /* 0x000fe20005800000 */
[----:B------:R-:W-:Y:S01]  /*5210*/  IMAD R4, R72, R7, RZ ;  /* 0x0000000748047224 */ /* 0x000fe200078e02ff */
[C---:B------:R-:W-:Y:S01]  /*5220*/  ISETP.GE.AND P0, PT, R5.reuse, R2, PT ;  /* 0x000000020500720c */ /* 0x040fe20003f06270 */
[----:B------:R-:W-:Y:S03]  /*5230*/  IMAD.HI.U32 R6, R5, R68, RZ ;  /* 0x0000004405067227 */ /* 0x000fe600078e00ff */
[----:B------:R-:W-:Y:S01]  /*5240*/  ISETP.GE.OR P0, PT, R3, R4, P0 ;  /* 0x000000040300720c */ /* 0x000fe20000706670 */
[----:B------:R-:W-:Y:S01]  /*5250*/  IMAD.MOV R4, RZ, RZ, -R3 ;  /* 0x000000ffff047224 */ /* 0x000fe200078e0a03 */
[-C--:B------:R-:W-:Y:S03]  /*5260*/  SHF.R.U32.HI R6, RZ, R69.reuse, R6 ;  /* 0x00000045ff067219 */ /* 0x080fe60000011606 */
[----:B------:R-:W-:Y:S01]  /*5270*/  IMAD R77, R74, R4, R77 ;  /* 0x000000044a4d7224 */ /* 0x000fe200078e024d */
[----:B------:R-:W-:Y:S05]  /*5280*/  SEL R15, R5, R6, !P2 ;  /* 0x00000006050f7207 */ /* 0x000fea0005000000 */
[----:B------:R-:W-:Y:S02]  /*5290*/  IMAD.MOV R6, RZ, RZ, -R15 ;  /* 0x000000ffff067224 */ /* 0x000fe400078e0a0f */
[C---:B------:R-:W-:Y:S04]  /*52a0*/  @!P0 IMAD.HI.U32 R2, R3.reuse, R68, RZ ;  /* 0x0000004403028227 */ /* 0x040fe800078e00ff */
[----:B------:R-:W-:Y:S01]  /*52b0*/  IMAD R6, R72, R6, R5 ;  /* 0x0000000648067224 */ /* 0x000fe200078e0205 */
[----:B------:R-:W-:Y:S04]  /*52c0*/  @!P0 SHF.R.U32.HI R2, RZ, R69, R2 ;  /* 0x00000045ff028219 */ /* 0x000fe80000011602 */
[----:B------:R-:W-:Y:S02]  /*52d0*/  @!P0 SEL R0, R3, R2, !P2 ;  /* 0x0000000203008207 */ /* 0x000fe40005000000 */
[----:B------:R-:W-:Y:S02]  /*52e0*/  IADD3 R2, PT, PT, -R5, RZ, RZ ;  /* 0x000000ff05027210 */ /* 0x000fe40007ffe1ff */
[----:B------:R-:W-:Y:S01]  /*52f0*/  @!P0 IADD3 R8, PT, PT, R15, -R0, RZ ;  /* 0x800000000f088210 */ /* 0x000fe20007ffe0ff */
[----:B------:R-:W-:Y:S02]  /*5300*/  @!P0 IMAD R0, R7, R6, R0 ;  /* 0x0000000607008224 */ /* 0x000fe400078e0200 */
[----:B------:R-:W-:Y:S02]  /*5310*/  IMAD R75, R70, R2, R75 ;  /* 0x00000002464b7224 */ /* 0x000fe400078e024b */
[----:B------:R-:W-:Y:S02]  /*5320*/  @!P0 IMAD R5, R8, R72, R3 ;  /* 0x0000004808058224 */ /* 0x000fe400078e0203 */
[----:B------:R-:W-:Y:S04]  /*5330*/  @!P0 IMAD.MOV.U32 R3, RZ, RZ, R0 ;  /* 0x000000ffff038224 */ /* 0x000fe800078e0000 */
[----:B------:R-:W-:Y:S02]  /*5340*/  IMAD R77, R3, R74, R77 ;  /* 0x0000004a034d7224 */ /* 0x000fe400078e024d */
[----:B------:R-:W-:Y:S07]  /*5350*/  IMAD R75, R5, R70, R75 ;  /* 0x00000046054b7224 */ /* 0x000fee00078e024b */
.L_x_92:
[----:B------:R-:W-:Y:S01]  /*5360*/  @!P1 IMAD.HI.U32 R0, R77, R12, RZ ;  /* 0x0000000c4d009227 */ /* 0x000fe200078e00ff */
[----:B-1----:R-:W-:Y:S01]  /*5370*/  @!P1 ISETP.NE.AND P0, PT, R10, 0x1, PT ;  /* 0x000000010a00980c */ /* 0x002fe20003f05270 */
[----:B------:R-:W-:Y:S01]  /*5380*/  ULOP3.LUT UP0, URZ, UR42, 0x1b0, URZ, 0xc0, !UPT ;  /* 0x000001b02aff7892 */ /* 0x000fe2000f80c0ff */
[----:B------:R-:W-:Y:S01]  /*5390*/  @!P1 ISETP.NE.AND P2, PT, R9, 0x1, PT ;  /* 0x000000010900980c */ /* 0x000fe20003f45270 */
[----:B------:R-:W-:Y:S01]  /*53a0*/  @!P1 IMAD.HI.U32 R3, R75, R11, RZ ;  /* 0x0000000b4b039227 */ /* 0x000fe200078e00ff */
[----:B------:R-:W-:Y:S02]  /*53b0*/  @!P1 SHF.R.U32.HI R0, RZ, R13, R0 ;  /* 0x0000000dff009219 */ /* 0x000fe40000011600 */
[----:B------:R-:W-:Y:S01]  /*53c0*/  @P4 SHF.R.U32.HI R171, RZ, 0x10, R17 ;  /* 0x00000010ffab4819 */ /* 0x000fe20000011611 */
[----:B------:R-:W-:Y:S01]  /*53d0*/  VIADD R181, R181, 0x1 ;  /* 0x00000001b5b57836 */ /* 0x000fe20000000000 */
[----:B------:R-:W-:Y:S02]  /*53e0*/  @!P1 SHF.R.U32.HI R2, RZ, R14, R3 ;  /* 0x0000000eff029219 */ /* 0x000fe40000011603 */
[----:B------:R-:W-:Y:S02]  /*53f0*/  @!P1 SEL R3, R77, R0, !P2 ;  /* 0x000000004d039207 */ /* 0x000fe40005000000 */
[----:B------:R-:W-:Y:S05]  /*5400*/  @!P1 SEL R2, R75, R2, !P0 ;  /* 0x000000024b029207 */ /* 0x000fea0004000000 */
[----:B------:R-:W-:Y:S02]  /*5410*/  @!P1 IMAD.IADD R0, R2, 0x1, -R3 ;  /* 0x0000000102009824 */ /* 0x000fe400078e0a03 */
[----:B------:R-:W-:Y:S02]  /*5420*/  @!P1 IMAD.IADD R2, R3, 0x1, -R2 ;  /* 0x0000000103029824 */ /* 0x000fe400078e0a02 */
[----:B------:R-:W-:Y:S02]  /*5430*/  @!P1 IMAD R77, R0, R9, R77 ;  /* 0x00000009004d9224 */ /* 0x000fe400078e024d */
[----:B------:R-:W-:Y:S01]  /*5440*/  @!P1 IMAD R75, R2, R10, R75 ;  /* 0x0000000a024b9224 */ /* 0x000fe200078e024b */
[----:B------:R-:W-:Y:S06]  /*5450*/  BRA.U !UP0, `(.L_x_93) ;  /* 0x0000000108407547 */ /* 0x000fec000b800000 */
[----:B------:R-:W1:Y:S01]  /*5460*/  LDCU.64 UR8, c[0x4][0x80] ;  /* 0x01001000ff0877ac */ /* 0x000e620008000a00 */
[----:B------:R-:W-:Y:S01]  /*5470*/  MOV R3, 0x0 ;  /* 0x0000000000037802 */ /* 0x000fe20000000f00 */
[----:B------:R-:W-:Y:S02]  /*5480*/  HFMA2 R12, -RZ, RZ, 0, 5.9604644775390625e-08 ;  /* 0x00000001ff0c7431 */ /* 0x000fe400000001ff */
[----:B------:R-:W-:Y:S02]  /*5490*/  IMAD.MOV.U32 R8, RZ, RZ, 0x70 ;  /* 0x00000070ff087424 */ /* 0x000fe400078e00ff */
[----:B------:R-:W-:Y:S01]  /*54a0*/  IMAD.MOV.U32 R13, RZ, RZ, RZ ;  /* 0x000000ffff0d7224 */ /* 0x000fe200078e00ff */
[----:B------:R-:W2:Y:S01]  /*54b0*/  LDCU.64 UR6, c[0x4][0x88] ;  /* 0x01001100ff0677ac */ /* 0x000ea20008000a00 */
[----:B------:R-:W3:Y:S01]  /*54c0*/  LDC.64 R2, c[0x4][R3] ;  /* 0x0100000003027b82 */ /* 0x000ee20000000a00 */
[----:B------:R-:W4:Y:S01]  /*54d0*/  LDCU.64 UR4, c[0x4][0x8] ;  /* 0x01000100ff0477ac */ /* 0x000f220008000a00 */
[----:B-1----:R-:W-:Y:S01]  /*54e0*/  MOV R5, UR9 ;  /* 0x0000000900057c02 */ /* 0x002fe20008000f00 */
[----:B------:R-:W-:Y:S01]  /*54f0*/  IMAD.U32 R4, RZ, RZ, UR8 ;  /* 0x00000008ff047e24 */ /* 0x000fe2000f8e00ff */
[----:B--2---:R-:W-:Y:S01]  /*5500*/  MOV R7, UR7 ;  /* 0x0000000700077c02 */ /* 0x004fe20008000f00 */
[----:B------:R-:W-:Y:S01]  /*5510*/  IMAD.U32 R6, RZ, RZ, UR6 ;  /* 0x00000006ff067e24 */ /* 0x000fe2000f8e00ff */
[----:B----4-:R-:W-:Y:S01]  /*5520*/  MOV R11, UR5 ;  /* 0x00000005000b7c02 */ /* 0x010fe20008000f00 */
[----:B------:R-:W-:Y:S02]  /*5530*/  IMAD.U32 R10, RZ, RZ, UR4 ;  /* 0x00000004ff0a7e24 */ /* 0x000fe4000f8e00ff */
[----:B------:R-:W-:Y:S07]  /*5540*/  LEPC R20, `(.L_x_93) ;  /* 0x000000001014794e */ /* 0x000fee0000000000 */
[----:B---3-5:R-:W-:Y:S05]  /*5550*/  CALL.ABS.NOINC R2 ;  /* 0x0000000002007343 */ /* 0x028fea0003c00000 */
.L_x_93:
[----:B------:R-:W-:Y:S01]  /*5560*/  LOP3.LUT P0, RZ, R179, 0x1b0, RZ, 0xc0, !PT ;  /* 0x000001b0b3ff7812 */ /* 0x000fe2000780c0ff */
[----:B------:R-:W-:Y:S11]  /*5570*/  BSSY.RECONVERGENT B6, `(.L_x_94) ;  /* 0x0000013000067945 */ /* 0x000ff60003800200 */
[----:B------:R-:W-:Y:S01]  /*5580*/  @!UPT UIADD3 URZ, UPT, UPT, URZ, URZ, URZ ;  /* 0x000000fffffff290 */ /* 0x000fe2000fffe0ff */
[----:B------:R-:W-:Y:S05]  /*5590*/  @!P0 BRA `(.L_x_95) ;  /* 0x0000000000408947 */ /* 0x000fea0003800000 */
        /* <DEDUP_REMOVED lines=16> */
.L_x_95:
[----:B------:R-:W-:Y:S05]  /*56a0*/  BSYNC.RECONVERGENT B6 ;  /* 0x0000000000067941 */ /* 0x000fea0003800200 */
.L_x_94:
[----:B------:R-:W-:Y:S01]  /*56b0*/  ISETP.NE.U32.AND P3, PT, R150, RZ, PT ;  /* 0x000000ff9600720c */ /* 0x000fe20003f65070 */
[----:B------:R-:W-:Y:S01]  /*56c0*/  UISETP.NE.AND UP1, UPT, UR44, URZ, UPT ;  /* 0x000000ff2c00728c */ /* 0x000fe2000bf25270 */
[----:B------:R-:W-:Y:S02]  /*56d0*/  ISETP.NE.U32.AND P4, PT, R146, RZ, PT ;  /* 0x000000ff9200720c */ /* 0x000fe40003f85070 */
[----:B------:R-:W-:Y:S02]  /*56e0*/  ISETP.NE.AND.EX P3, PT, R151, RZ, PT, P3 ;  /* 0x000000ff9700720c */ /* 0x000fe40003f65330 */
[----:B------:R-:W-:Y:S02]  /*56f0*/  PLOP3.LUT P1, PT, PT, PT, PT, 0x8, 0x80 ;  /* 0x000000000080781c */ /* 0x000fe40003f2e170 */
[----:B------:R-:W-:Y:S02]  /*5700*/  PLOP3.LUT P0, PT, PT, PT, UP1, 0x80, 0x8 ;  /* 0x000000000008781c */ /* 0x000fe40003f0f018 */
[----:B------:R-:W-:Y:S02]  /*5710*/  ISETP.NE.AND.EX P4, PT, R147, RZ, PT, P4 ;  /* 0x000000ff9300720c */ /* 0x000fe40003f85340 */
[----:B------:R-:W1:Y:S09]  /*5720*/  @UP1 LDCU.64 UR4, c[0x0][0x888] ;  /* 0x00011100ff0417ac */ /* 0x000e720008000a00 */
[----:B------:R-:W-:Y:S01]  /*5730*/  @P0 PLOP3.LUT P1, PT, P3, PT, PT, 0x80, 0x8 ;  /* 0x000000000008081c */ /* 0x000fe20001f2f070 */
[----:B-1----:R-:W-:Y:S04]  /*5740*/  @UP1 UISETP.NE.U32.AND UP0, UPT, UR4, URZ, UPT ;  /* 0x000000ff0400128c */ /* 0x002fe8000bf05070 */
[----:B------:R-:W-:Y:S04]  /*5750*/  @UP1 UISETP.NE.AND.EX UP0, UPT, UR5, URZ, UPT, UP0 ;  /* 0x000000ff0500128c */ /* 0x000fe8000bf05300 */
[----:B------:R-:W-:Y:S01]  /*5760*/  @UP1 USEL UR4, URZ, 0xffffffff, UP0 ;  /* 0xffffffffff041887 */ /* 0x000fe20008000000 */
[----:B------:R-:W-:Y:S11]  /*5770*/  @!P3 BRA `(.L_x_96) ;  /* 0x00000000002cb947 */ /* 0x000ff60003800000 */
[----:B------:R-:W-:Y:S01]  /*5780*/  ISETP.NE.U32.AND P2, PT, R148, RZ, PT ;  /* 0x000000ff9400720c */ /* 0x000fe20003f45070 */
[----:B------:R-:W-:Y:S03]  /*5790*/  IMAD.MOV.U32 R164, RZ, RZ, 0x1 ;  /* 0x00000001ffa47424 */ /* 0x000fe600078e00ff */
[----:B------:R-:W-:Y:S11]  /*57a0*/  ISETP.NE.AND.EX P2, PT, R149, RZ, PT, P2 ;  /* 0x000000ff9500720c */ /* 0x000ff60003f45320 */
[----:B------:R-:W-:Y:S02]  /*57b0*/  @!UPT UIADD3 URZ, UPT, UPT, URZ, URZ, URZ ;  /* 0x000000fffffff290 */ /* 0x000fe4000fffe0ff */
[----:B------:R-:W1:Y:S01]  /*57c0*/  @P2 LDC.64 R2, c[0x0][0x888] ;  /* 0x00022200ff022b82 */ /* 0x000e620000000a00 */
[----:B------:R-:W-:Y:S04]  /*57d0*/  @P2 IMAD R0, R150, UR36, RZ ;  /* 0x0000002496002c24 */ /* 0x000fe8000f8e02ff */
[----:B-1----:R-:W-:Y:S04]  /*57e0*/  @P2 IMAD.WIDE R2, R0, 0x4, R2 ;  /* 0x0000000400022825 */ /* 0x002fe800078e0202 */
[----:B------:R-:W-:Y:S01]  /*57f0*/  HFMA2 R0, -RZ, RZ, 0, 5.9604644775390625e-08 ;  /* 0x00000001ff007431 */ /* 0x000fe200000001ff */
[----:B-----5:R1:W5:Y:S04]  /*5800*/  @P2 LDG.E R81, desc[UR40][R2.64] ;  /* 0x0000002802512981 */ /* 0x020368000c1e1900 */
[----:B------:R-:W-:Y:S01]  /*5810*/  @!P2 PRMT R164, R0, 0x7610, R164 ;  /* 0x0000761000a4a816 */ /* 0x000fe200000000a4 */
[----:B-1----:R-:W2:Y:S06]  /*5820*/  @!P2 LDC R81, c[0x0][0x880] ;  /* 0x00022000ff51ab82 */ /* 0x002eac0000000800 */
.L_x_96:
[----:B------:R-:W-:Y:S05]  /*5830*/  @!P4 BRA `(.L_x_97) ;  /* 0x000000000020c947 */ /* 0x000fea0003800000 */
[----:B------:R-:W-:Y:S04]  /*5840*/  ISETP.NE.U32.AND P2, PT, R144, RZ, PT ;  /* 0x000000ff9000720c */ /* 0x000fe80003f45070 */
[----:B------:R-:W-:Y:S11]  /*5850*/  ISETP.NE.AND.EX P2, PT, R145, RZ, PT, P2 ;  /* 0x000000ff9100720c */ /* 0x000ff60003f45320 */
[----:B------:R-:W-:Y:S02]  /*5860*/  @!UPT UIADD3 URZ, UPT, UPT, URZ, URZ, URZ ;  /* 0x000000fffffff290 */ /* 0x000fe4000fffe0ff */
[----:B------:R-:W1:Y:S01]  /*5870*/  @P2 LDC.64 R2, c[0x0][0x8a8] ;  /* 0x00022a00ff022b82 */ /* 0x000e620000000a00 */
[----:B------:R-:W-:Y:S04]  /*5880*/  @P2 IMAD R0, R146, UR36, RZ ;  /* 0x0000002492002c24 */ /* 0x000fe8000f8e02ff */
[----:B-1----:R-:W-:Y:S05]  /*5890*/  @P2 IMAD.WIDE R2, R0, 0x4, R2 ;  /* 0x0000000400022825 */ /* 0x002fea00078e0202 */
[----:B-----5:R1:W5:Y:S02]  /*58a0*/  @P2 LDG.E R78, desc[UR40][R2.64] ;  /* 0x00000028024e2981 */ /* 0x020364000c1e1900 */
[----:B-1----:R-:W3:Y:S02]  /*58b0*/  @!P2 LDC R78, c[0x0][0x8a0] ;  /* 0x00022800ff4eab82 */ /* 0x002ee40000000800 */
.L_x_97:
[----:B--2--5:R-:W-:Y:S01]  /*58c0*/  @P0 FSETP.NEU.AND P4, PT, R81, RZ, PT ;  /* 0x000000ff5100020b */ /* 0x024fe20003f8d000 */
[----:B------:R-:W-:Y:S01]  /*58d0*/  IMAD.U32 R0, RZ, RZ, UR4 ;  /* 0x00000004ff007e24 */ /* 0x000fe2000f8e00ff */
[----:B------:R-:W-:Y:S01]  /*58e0*/  @P0 LOP3.LUT P2, RZ, R164, 0xff, RZ, 0xc0, !PT ;  /* 0x000000ffa4ff0812 */ /* 0x000fe2000784c0ff */
[----:B------:R-:W-:Y:S01]  /*58f0*/  BSSY B1, `(.L_x_98) ;  /* 0x000003d000017945 */ /* 0x000fe20003800000 */
[----:B------:R-:W-:Y:S01]  /*5900*/  @P0 SEL R3, RZ, 0xffffffff, P4 ;  /* 0xffffffffff030807 */ /* 0x000fe20002000000 */
[C---:B------:R-:W-:Y:S01]  /*5910*/  IMAD R64, R76.reuse, 0x40, R79 ;  /* 0x000000404c407824 */ /* 0x040fe200078e024f */
[----:B------:R-:W-:Y:S02]  /*5920*/  LEA R156, R76, UR43, 0x3 ;  /* 0x0000002b4c9c7c11 */ /* 0x000fe4000f8e18ff */
[----:B------:R-:W-:Y:S02]  /*5930*/  CS2R R86, SRZ ;  /* 0x0000000000567805 */ /* 0x000fe4000001ff00 */
[----:B------:R-:W-:Y:S02]  /*5940*/  @P1 SEL R3, R0, R3, !P2 ;  /* 0x0000000300031207 */ /* 0x000fe40005000000 */
[----:B------:R-:W-:Y:S02]  /*5950*/  CS2R R84, SRZ ;  /* 0x0000000000547805 */ /* 0x000fe4000001ff00 */
[----:B------:R-:W-:Y:S02]  /*5960*/  SHF.L.U32 R5, R175, 0x1f, RZ ;  /* 0x0000001faf057819 */ /* 0x000fe400000006ff */
[----:B------:R-:W-:Y:S02]  /*5970*/  CS2R R90, SRZ ;  /* 0x00000000005a7805 */ /* 0x000fe4000001ff00 */
[----:B------:R-:W-:Y:S02]  /*5980*/  @P0 LOP3.LUT R3, R3, 0x1, RZ, 0xc0, !PT ;  /* 0x0000000103030812 */ /* 0x000fe400078ec0ff */
[----:B------:R-:W-:Y:S02]  /*5990*/  CS2R R88, SRZ ;  /* 0x0000000000587805 */ /* 0x000fe4000001ff00 */
[----:B------:R-:W-:Y:S02]  /*59a0*/  PLOP3.LUT P5, PT, PT, PT, PT, 0x8, 0x80 ;  /* 0x000000000080781c */ /* 0x000fe40003fae170 */
[----:B------:R-:W-:Y:S02]  /*59b0*/  CS2R R98, SRZ ;  /* 0x0000000000627805 */ /* 0x000fe4000001ff00 */
[----:B------:R-:W-:Y:S02]  /*59c0*/  ISETP.NE.U32.OR P1, PT, R3, 0x1, !P0 ;  /* 0x000000010300780c */ /* 0x000fe40004725470 */
[----:B------:R-:W-:Y:S02]  /*59d0*/  CS2R R96, SRZ ;  /* 0x0000000000607805 */ /* 0x000fe4000001ff00 */
[----:B------:R-:W-:Y:S02]  /*59e0*/  CS2R R94, SRZ ;  /* 0x00000000005e7805 */ /* 0x000fe4000001ff00 */
[----:B------:R-:W-:Y:S07]  /*59f0*/  CS2R R92, SRZ ;  /* 0x00000000005c7805 */ /* 0x000fee000001ff00 */
[----:B------:R-:W-:Y:S04]  /*5a00*/  @P1 SHF.L.U32 R2, R173, 0x1f, RZ ;  /* 0x0000001fad021819 */ /* 0x000fe800000006ff */
[----:B------:R-:W1:Y:S01]  /*5a10*/  @P1 SYNCS.PHASECHK.TRANS64.TRYWAIT P0, [UR43+0x110], R2 ;  /* 0x00011002ff0015a7 */ /* 0x000e62000800112b */
[----:B------:R2:W4:Y:S01]  /*5a20*/  SYNCS.PHASECHK.TRANS64.TRYWAIT P4, [R156+URZ+0x150], R5 ;  /* 0x000150059c0075a7 */ /* 0x00052200080811ff */
[----:B-1----:R-:W-:Y:S01]  /*5a30*/  @P1 PLOP3.LUT P5, PT, P0, PT, PT, 0x8, 0x80 ;  /* 0x000000000080181c */ /* 0x002fe200007ae170 */
[----:B------:R-:W-:Y:S01]  /*5a40*/  @!UPT UIADD3 URZ, UPT, UPT, URZ, URZ, URZ ;  /* 0x000000fffffff290 */ /* 0x000fe2000fffe0ff */
[----:B--2-4-:R-:W-:Y:S11]  /*5a50*/  @!P1 BRA `(.L_x_99) ;  /* 0x0000000000989947 */ /* 0x014ff60003800000 */
[----:B------:R-:W-:Y:S01]  /*5a60*/  ISETP.NE.U32.AND P0, PT, RZ, UR38, PT ;  /* 0x00000026ff007c0c */ /* 0x000fe2000bf05070 */
[----:B------:R-:W-:Y:S01]  /*5a70*/  BSSY B0, `(.L_x_100) ;  /* 0x0000016000007945 */ /* 0x000fe20003800000 */
[----:B------:R-:W-:Y:S02]  /*5a80*/  FSETP.NEU.AND P2, PT, R81, RZ, PT ;  /* 0x000000ff5100720b */ /* 0x000fe40003f4d000 */
[----:B------:R-:W-:Y:S02]  /*5a90*/  CS2R R94, SRZ ;  /* 0x00000000005e7805 */ /* 0x000fe4000001ff00 */
[----:B------:R-:W-:Y:S02]  /*5aa0*/  ISETP.NE.AND.EX P0, PT, RZ, UR39, PT, P0 ;  /* 0x00000027ff007c0c */ /* 0x000fe4000bf05300 */
[----:B------:R-:W-:Y:S02]  /*5ab0*/  CS2R R92, SRZ ;  /* 0x00000000005c7805 */ /* 0x000fe4000001ff00 */
[----:B------:R-:W-:Y:S02]  /*5ac0*/  LOP3.LUT P1, RZ, R164, 0xff, RZ, 0xc0, !PT ;  /* 0x000000ffa4ff7812 */ /* 0x000fe4000782c0ff */
[----:B------:R-:W-:Y:S02]  /*5ad0*/  CS2R R98, SRZ ;  /* 0x0000000000627805 */ /* 0x000fe4000001ff00 */
[----:B------:R-:W-:Y:S02]  /*5ae0*/  SEL R0, RZ, 0xffffffff, P2 ;  /* 0xffffffffff007807 */ /* 0x000fe40001000000 */
[----:B------:R-:W-:Y:S02]  /*5af0*/  CS2R R96, SRZ ;  /* 0x0000000000607805 */ /* 0x000fe4000001ff00 */
[----:B------:R-:W-:Y:S02]  /*5b00*/  SEL R3, RZ, 0xffffffff, P0 ;  /* 0xffffffffff037807 */ /* 0x000fe40000000000 */
[----:B------:R-:W-:Y:S02]  /*5b10*/  CS2R R90, SRZ ;  /* 0x00000000005a7805 */ /* 0x000fe4000001ff00 */
[----:B------:R-:W-:Y:S02]  /*5b20*/  CS2R R88, SRZ ;  /* 0x0000000000587805 */ /* 0x000fe4000001ff00 */
[----:B------:R-:W-:Y:S02]  /*5b30*/  CS2R R86, SRZ ;  /* 0x0000000000567805 */ /* 0x000fe4000001ff00 */
[----:B------:R-:W-:Y:S02]  /*5b40*/  @P3 SEL R0, R3, R0, !P1 ;  /* 0x0000000003003207 */ /* 0x000fe40004800000 */
[----:B------:R-:W-:Y:S02]  /*5b50*/  CS2R R84, SRZ ;  /* 0x0000000000547805 */ /* 0x000fe4000001ff00 */
[----:B------:R-:W-:Y:S04]  /*5b60*/  LOP3.LUT R0, R0, 0x1, RZ, 0xc0, !PT ;  /* 0x0000000100007812 */ /* 0x000fe800078ec0ff */
[----:B------:R-:W-:Y:S01]  /*5b70*/  ISETP.NE.U32.AND P0, PT, R0, 0x1, PT ;  /* 0x000000010000780c */ /* 0x000fe20003f05070 */
[----:B------:R-:W-:Y:S01]  /*5b80*/  @!UPT UIADD3 URZ, UPT, UPT, URZ, URZ, URZ ;  /* 0x000000fffffff290 */ /* 0x000fe2000fffe0ff */
[----:B------:R-:W-:Y:S11]  /*5b90*/  @!P5 BRA `(.L_x_101) ;  /* 0x00000000000cd947 */ /* 0x000ff60003800000 */
[----:B------:R-:W-:Y:S04]  /*5ba0*/  SHF.L.U32 R3, R173, 0x1f, RZ ;  /* 0x0000001fad037819 */ /* 0x000fe800000006ff */
[----:B------:R-:W1:Y:S02]  /*5bb0*/  SYNCS.PHASECHK.TRANS64.TRYWAIT P1, [UR43+0x110], R3 ;  /* 0x00011003ff0075a7 */ /* 0x000e64000802112b */
[----:B-1----:R-:W-:Y:S05]  /*5bc0*/  @!P1 BRA `(.L_x_102) ;  /* 0x0000002000989947 */ /* 0x002fea0003800000 */
.L_x_101:
[----:B------:R-:W-:Y:S05]  /*5bd0*/  BSYNC B0 ;  /* 0x0000000000007941 */ /* 0x000fea0003800000 */
.L_x_100:
[----:B------:R2:W4:Y:S01]  /*5be0*/  @P0 LDS.128 R92, [R168+UR43+0x200] ;  /* 0x0002002ba85c0984 */ /* 0x0005220008000c00 */
[----:B------:R-:W-:Y:S01]  /*5bf0*/  UIADD3 UR4, UPT, UPT, UR43, 0x118, URZ ;  /* 0x000001182b047890 */ /* 0x000fe2000fffe0ff */
[----:B------:R-:W-:Y:S02]  /*5c00*/  LOP3.LUT R173, R173, 0x1, RZ, 0x3c, !PT ;  /* 0x00000001adad7812 */ /* 0x000fe400078e3cff */
[----:B------:R2:W1:Y:S01]  /*5c10*/  @P0 LDS.128 R96, [R178+0x10] ;  /* 0x00001000b2600984 */ /* 0x0004620000000c00 */
[----:B------:R-:W-:Y:S03]  /*5c20*/  UPRMT UR4, UR37, 0x654, UR4 ;  /* 0x0000065425047896 */ /* 0x000fe60008000004 */
[----:B------:R2:W1:Y:S04]  /*5c30*/  @P0 LDS.128 R88, [R177+0x20] ;  /* 0x00002000b1580984 */ /* 0x0004680000000c00 */
[----:B------:R2:W1:Y:S01]  /*5c40*/  @P0 LDS.128 R84, [R176+0x30] ;  /* 0x00003000b0540984 */ /* 0x0004620000000c00 */
[----:B------:R-:W-:Y:S01]  /*5c50*/  @!PT LDS RZ, [RZ] ;  /* 0x00000000fffff984 */ /* 0x000fe20000000800 */
[----:B------:R-:W-:Y:S01]  /*5c60*/  @!PT LDS RZ, [RZ] ;  /* 0x00000000fffff984 */ /* 0x000fe20000000800 */
[----:B------:R-:W-:Y:S01]  /*5c70*/  @!PT LDS RZ, [RZ] ;  /* 0x00000000fffff984 */ /* 0x000fe20000000800 */
[----:B------:R-:W-:Y:S01]  /*5c80*/  @!PT LDS RZ, [RZ] ;  /* 0x00000000fffff984 */ /* 0x000fe20000000800 */
[----:B------:R5:W-:Y:S06]  /*5c90*/  MEMBAR.ALL.CTA ;  /* 0x0000000000007992 */ /* 0x000bec0000008000 */
[----:B-----5:R-:W5:Y:S02]  /*5ca0*/  FENCE.VIEW.ASYNC.S ;  /* 0x00000000000073c6 */ /* 0x020f640000000000 */
[----:B-----5:R-:W-:Y:S01]  /*5cb0*/  SYNCS.ARRIVE.TRANS64.RED.A1T0 RZ, [UR4], RZ ;  /* 0x000000ffffff79a7 */ /* 0x020fe20008100404 */
.L_x_99:
[----:B------:R-:W-:Y:S05]  /*5cc0*/  BSYNC B1 ;  /* 0x0000000000017941 */ /* 0x000fea0003800000 */
.L_x_98:
[----:B-1----:R-:W-:Y:S04]  /*5cd0*/  SHF.R.U32.HI R0, RZ, 0x15, R64 ;  /* 0x00000015ff007819 */ /* 0x002fe80000011640 */
[----:B------:R-:W-:Y:S01]  /*5ce0*/  LOP3.LUT P0, RZ, R0, 0x3, R169, 0x48, !PT ;  /* 0x0000000300ff7812 */ /* 0x000fe200078048a9 */
[----:B------:R-:W-:Y:S01]  /*5cf0*/  @!UPT UIADD3 URZ, UPT, UPT, URZ, URZ, URZ ;  /* 0x000000fffffff290 */ /* 0x000fe2000fffe0ff */
[----:B------:R-:W-:Y:S11]  /*5d00*/  @P4 BRA `(.L_x_103) ;  /* 0x0000000000084947 */ /* 0x000ff60003800000 */
[----:B------:R-:W1:Y:S02]  /*5d10*/  SYNCS.PHASECHK.TRANS64.TRYWAIT P1, [R156+URZ+0x150], R5 ;  /* 0x000150059c0075a7 */ /* 0x000e6400080211ff */
[----:B-1----:R-:W-:Y:S05]  /*5d20*/  @!P1 BRA `(.L_x_104) ;  /* 0x0000002000589947 */ /* 0x002fea0003800000 */
.L_x_103:
[----:B------:R-:W-:Y:S05]  /*5d30*/  @!P0 BRA `(.L_x_105) ;  /* 0x0000000000408947 */ /* 0x000fea0003800000 */
[----:B------:R-:W1:Y:S01]  /*5d40*/  LDCU.64 UR8, c[0x4][0x70] ;  /* 0x01000e00ff0877ac */ /* 0x000e620008000a00 */
[----:B------:R-:W-:Y:S01]  /*5d50*/  MOV R3, 0x0 ;  /* 0x0000000000037802 */ /* 0x000fe20000000f00 */
[----:B------:R-:W-:Y:S02]  /*5d60*/  HFMA2 R12, -RZ, RZ, 0, 5.9604644775390625e-08 ;  /* 0x00000001ff0c7431 */ /* 0x000fe400000001ff */
[----:B------:R-:W-:Y:S02]  /*5d70*/  IMAD.MOV.U32 R8, RZ, RZ, 0x192 ;  /* 0x00000192ff087424 */ /* 0x000fe400078e00ff */
[----:B------:R-:W-:Y:S01]  /*5d80*/  IMAD.MOV.U32 R13, RZ, RZ, RZ ;  /* 0x000000ffff0d7224 */ /* 0x000fe200078e00ff */
[----:B------:R-:W5:Y:S01]  /*5d90*/  LDCU.64 UR6, c[0x4][0x78] ;  /* 0x01000f00ff0677ac */ /* 0x000f620008000a00 */
[----:B------:R-:W2:Y:S01]  /*5da0*/  LDC.64 R2, c[0x4][R3] ;  /* 0x0100000003027b82 */ /* 0x000ea20000000a00 */
[----:B------:R-:W3:Y:S01]  /*5db0*/  LDCU.64 UR4, c[0x4][0x10] ;  /* 0x01000200ff0477ac */ /* 0x000ee20008000a00 */
[----:B-1----:R-:W-:Y:S01]  /*5dc0*/  MOV R5, UR9 ;  /* 0x0000000900057c02 */ /* 0x002fe20008000f00 */
[----:B------:R-:W-:Y:S01]  /*5dd0*/  IMAD.U32 R4, RZ, RZ, UR8 ;  /* 0x00000008ff047e24 */ /* 0x000fe2000f8e00ff */
[----:B-----5:R-:W-:Y:S01]  /*5de0*/  MOV R7, UR7 ;  /* 0x0000000700077c02 */ /* 0x020fe20008000f00 */
[----:B------:R-:W-:Y:S01]  /*5df0*/  IMAD.U32 R6, RZ, RZ, UR6 ;  /* 0x00000006ff067e24 */ /* 0x000fe2000f8e00ff */
[----:B---3--:R-:W-:Y:S01]  /*5e00*/  MOV R11, UR5 ;  /* 0x00000005000b7c02 */ /* 0x008fe20008000f00 */
[----:B------:R-:W-:Y:S02]  /*5e10*/  IMAD.U32 R10, RZ, RZ, UR4 ;  /* 0x00000004ff0a7e24 */ /* 0x000fe4000f8e00ff */
[----:B------:R-:W-:Y:S07]  /*5e20*/  LEPC R20, `(.L_x_105) ;  /* 0x000000001014794e */ /* 0x000fee0000000000 */
[----:B--2-4-:R-:W-:Y:S05]  /*5e30*/  CALL.ABS.NOINC R2 ;  /* 0x0000000002007343 */ /* 0x014fea0003c00000 */
.L_x_105:
[----:B------:R-:W-:Y:S01]  /*5e40*/  LOP3.LUT P0, RZ, R166, 0x60, RZ, 0xc0, !PT ;  /* 0x00000060a6ff7812 */ /* 0x000fe2000780c0ff */
[----:B------:R-:W-:Y:S05]  /*5e50*/  WARPSYNC.ALL ;  /* 0x0000000000007948 */ /* 0x000fea0003800000 */
[----:B------:R-:W-:Y:S01]  /*5e60*/  R2UR UR4, R64 ;  /* 0x00000000400472ca */ /* 0x000fe200000e0000 */
[----:B------:R-:W-:Y:S01]  /*5e70*/  BSSY.RECONVERGENT B0, `(.L_x_106) ;  /* 0x0000121000007945 */ /* 0x000fe20003800200 */
[-C--:B----4-:R-:W-:Y:S02]  /*5e80*/  F2FP.F16.E5M2.UNPACK_B R82, R92.reuse ;  /* 0x0000005cff52723e */ /* 0x090fe400020004ff */
[----:B------:R-:W-:Y:S02]  /*5e90*/  F2FP.F16.E5M2.UNPACK_B R109, R92.H1 ;  /* 0x0000005cff6d723e */ /* 0x000fe400030004ff */
[-C--:B------:R-:W-:Y:S01]  /*5ea0*/  F2FP.F16.E5M2.UNPACK_B R107, R93.reuse ;  /* 0x0000005dff6b723e */ /* 0x080fe200020004ff */
[--C-:B------:R-:W-:Y:S01]  /*5eb0*/  HADD2.F32 R80, -RZ, R82.reuse.H0_H0 ;  /* 0x20000052ff507230 */ /* 0x100fe20000004100 */
[----:B------:R-:W-:Y:S01]  /*5ec0*/  F2FP.F16.E5M2.UNPACK_B R105, R93.H1 ;  /* 0x0000005dff69723e */ /* 0x000fe200030004ff */
[----:B------:R-:W-:Y:S01]  /*5ed0*/  HADD2.F32 R82, -RZ, R82.H1_H1 ;  /* 0x30000052ff527230 */ /* 0x000fe20000004100 */
[-C--:B------:R-:W-:Y:S01]  /*5ee0*/  F2FP.F16.E5M2.UNPACK_B R130, R84.reuse ;  /* 0x00000054ff82723e */ /* 0x080fe200020004ff */
[--C-:B------:R-:W-:Y:S01]  /*5ef0*/  HADD2.F32 R83, -RZ, R109.reuse.H0_H0 ;  /* 0x2000006dff537230 */ /* 0x100fe20000004100 */
[----:B------:R-:W-:Y:S01]  /*5f00*/  F2FP.F16.E5M2.UNPACK_B R132, R84.H1 ;  /* 0x00000054ff84723e */ /* 0x000fe200030004ff */
[----:B------:R-:W3:Y:S01]  /*5f10*/  LDTM.x64 R4, tmem[UR4] ;  /* 0x00000004000479ee */ /* 0x000ee20008340000 */
[----:B------:R-:W-:Y:S01]  /*5f20*/  NOP ;  /* 0x0000000000007918 */ /* 0x000fe20000000000 */
[----:B------:R-:W-:Y:S01]  /*5f30*/  R2UR UR5, R156 ;  /* 0x000000009c0572ca */ /* 0x000fe200000e0000 */
[--C-:B------:R-:W-:Y:S01]  /*5f40*/  HADD2.F32 R129, -RZ, R130.reuse.H0_H0 ;  /* 0x20000082ff817230 */ /* 0x100fe20000004100 */
[----:B------:R-:W-:Y:S01]  /*5f50*/  F2FP.F16.E5M2.UNPACK_B R93, R94 ;  /* 0x0000005eff5d723e */ /* 0x000fe200020004ff */
[----:B------:R-:W-:Y:S01]  /*5f60*/  HADD2.F32 R130, -RZ, R130.H1_H1 ;  /* 0x30000082ff827230 */ /* 0x000fe20000004100 */
[-C--:B------:R-:W-:Y:S01]  /*5f70*/  F2FP.F16.E5M2.UNPACK_B R134, R85.reuse ;  /* 0x00000055ff86723e */ /* 0x080fe200020004ff */
[----:B------:R-:W-:Y:S01]  /*5f80*/  HADD2.F32 R84, -RZ, R109.H1_H1 ;  /* 0x3000006dff547230 */ /* 0x000fe20000004100 */
[----:B------:R-:W-:Y:S01]  /*5f90*/  F2FP.F16.E5M2.UNPACK_B R136, R85.H1 ;  /* 0x00000055ff88723e */ /* 0x000fe200030004ff */
[--C-:B------:R-:W-:Y:S01]  /*5fa0*/  HADD2.F32 R85, -RZ, R107.reuse.H0_H0 ;  /* 0x2000006bff557230 */ /* 0x100fe20000004100 */
[-C--:B------:R-:W-:Y:S01]  /*5fb0*/  F2FP.F16.E5M2.UNPACK_B R138, R86.reuse ;  /* 0x00000056ff8a723e */ /* 0x080fe200020004ff */
[--C-:B------:R-:W-:Y:S01]  /*5fc0*/  HADD2.F32 R133, -RZ, R134.reuse.H0_H0 ;  /* 0x20000086ff857230 */ /* 0x100fe20000004100 */
[----:B------:R-:W-:Y:S01]  /*5fd0*/  F2FP.F16.E5M2.UNPACK_B R140, R86.H1 ;  /* 0x00000056ff8c723e */ /* 0x000fe200030004ff */
[----:B------:R-:W-:Y:S01]  /*5fe0*/  HADD2.F32 R86, -RZ, R107.H1_H1 ;  /* 0x3000006bff567230 */ /* 0x000fe20000004100 */
[----:B------:R-:W-:Y:S01]  /*5ff0*/  F2FP.F16.E5M2.UNPACK_B R142, R87 ;  /* 0x00000057ff8e723e */ /* 0x000fe200020004ff */
[----:B------:R-:W-:Y:S01]  /*6000*/  UIADD3 UR5, UPT, UPT, UR5, 0x170, URZ ;  /* 0x0000017005057890 */ /* 0x000fe2000fffe0ff */
[----:B------:R-:W-:Y:S01]  /*6010*/  HADD2.F32 R134, -RZ, R134.H1_H1 ;  /* 0x30000086ff867230 */ /* 0x000fe20000004100 */
[----:B------:R-:W-:Y:S01]  /*6020*/  F2FP.F16.E5M2.UNPACK_B R114, R88 ;  /* 0x00000058ff72723e */ /* 0x000fe200020004ff */
[--C-:B------:R-:W-:Y:S01]  /*6030*/  HADD2.F32 R137, -RZ, R138.reuse.H0_H0 ;  /* 0x2000008aff897230 */ /* 0x100fe20000004100 */
[----:B------:R-:W-:Y:S01]  /*6040*/  UPRMT UR5, UR37, 0x654, UR5 ;  /* 0x0000065425057896 */ /* 0x000fe20008000005 */
[----:B------:R-:W-:Y:S01]  /*6050*/  HADD2.F32 R138, -RZ, R138.H1_H1 ;  /* 0x3000008aff8a7230 */ /* 0x000fe20000004100 */
[-C--:B------:R-:W-:Y:S01]  /*6060*/  F2FP.F16.E5M2.UNPACK_B R118, R89.reuse ;  /* 0x00000059ff76723e */ /* 0x080fe200020004ff */
[--C-:B------:R-:W-:Y:S01]  /*6070*/  HADD2.F32 R113, -RZ, R114.reuse.H0_H0 ;  /* 0x20000072ff717230 */ /* 0x100fe20000004100 */
[----:B------:R-:W-:Y:S01]  /*6080*/  F2FP.F16.E5M2.UNPACK_B R120, R89.H1 ;  /* 0x00000059ff78723e */ /* 0x000fe200030004ff */
[C---:B---3--:R-:W-:Y:S01]  /*6090*/  FMUL R4, R78.reuse, R4 ;  /* 0x000000044e047220 */ /* 0x048fe20000400000 */
[C---:B------:R-:W-:Y:S01]  /*60a0*/  FMUL R5, R78.reuse, R5 ;  /* 0x000000054e057220 */ /* 0x040fe20000400000 */
[C---:B------:R-:W-:Y:S01]  /*60b0*/  FMUL R8, R78.reuse, R8 ;  /* 0x000000084e087220 */ /* 0x040fe20000400000 */
[C---:B------:R-:W-:Y:S01]  /*60c0*/  FMUL R9, R78.reuse, R9 ;  /* 0x000000094e097220 */ /* 0x040fe20000400000 */
[----:B------:R-:W-:Y:S01]  /*60d0*/  SYNCS.ARRIVE.TRANS64.RED.A1T0 RZ, [UR5], RZ ;  /* 0x000000ffffff79a7 */ /* 0x000fe20008100405 */
[C---:B------:R-:W-:Y:S01]  /*60e0*/  FFMA R4, R81.reuse, R80, R4 ;  /* 0x0000005051047223 */ /* 0x040fe20000000004 */
[C---:B------:R-:W-:Y:S01]  /*60f0*/  FFMA R5, R81.reuse, R82, R5 ;  /* 0x0000005251057223 */ /* 0x040fe20000000005 */
[----:B------:R-:W-:Y:S02]  /*6100*/  HADD2.F32 R89, -RZ, R93.H0_H0 ;  /* 0x2000005dff597230 */ /* 0x000fe40000004100 */
[C---:B------:R-:W-:Y:S01]  /*6110*/  FMUL R12, R78.reuse, R12 ;  /* 0x0000000c4e0c7220 */ /* 0x040fe20000400000 */
        /* <DEDUP_REMOVED lines=11> */
[----:B------:R-:W-:Y:S02]  /*61d0*/  HADD2.F32 R114, -RZ, R114.H1_H1 ;  /* 0x30000072ff727230 */ /* 0x000fe40000004100 */
[C---:B------:R-:W-:Y:S01]  /*61e0*/  FMUL R32, R78.reuse, R36 ;  /* 0x000000244e207220 */ /* 0x040fe20000400000 */
[C---:B------:R-:W-:Y:S01]  /*61f0*/  FMUL R33, R78.reuse, R37 ;  /* 0x000000254e217220 */ /* 0x040fe20000400000 */
[--C-:B------:R-:W-:Y:S02]  /*6200*/  HADD2.F32 R117, -RZ, R118.reuse.H0_H0 ;  /* 0x20000076ff757230 */ /* 0x100fe40000004100 */
[C---:B------:R-:W-:Y:S01]  /*6210*/  FMUL R36, R78.reuse, R40 ;  /* 0x000000284e247220 */ /* 0x040fe20000400000 */
[----:B------:R-:W-:Y:S02]  /*6220*/  HADD2.F32 R118, -RZ, R118.H1_H1 ;  /* 0x30000076ff767230 */ /* 0x000fe40000004100 */
        /* <DEDUP_REMOVED lines=8> */
[----:B------:R-:W-:Y:S01]  /*62b0*/  F2FP.F16.E5M2.UNPACK_B R92, R94.H1 ;  /* 0x0000005eff5c723e */ /* 0x000fe200030004ff */
[C---:B------:R-:W-:Y:S01]  /*62c0*/  FMUL R53, R78.reuse, R57 ;  /* 0x000000394e357220 */ /* 0x040fe20000400000 */
[C---:B------:R-:W-:Y:S01]  /*62d0*/  FMUL R56, R78.reuse, R60 ;  /* 0x0000003c4e387220 */ /* 0x040fe20000400000 */
[----:B------:R-:W-:Y:S01]  /*62e0*/  F2FP.F16.E5M2.UNPACK_B R141, R87.H1 ;  /* 0x00000057ff8d723e */ /* 0x000fe200030004ff */
[C---:B------:R-:W-:Y:S01]  /*62f0*/  FMUL R57, R78.reuse, R61 ;  /* 0x0000003d4e397220 */ /* 0x040fe20000400000 */
[----:B------:R-:W-:Y:S02]  /*6300*/  HADD2.F32 R80, -RZ, R142.H1_H1 ;  /* 0x3000008eff507230 */ /* 0x000fe40000004100 */
[C---:B------:R-:W-:Y:S01]  /*6310*/  FMUL R60, R78.reuse, R64 ;  /* 0x000000404e3c7220 */ /* 0x040fe20000400000 */
[----:B------:R-:W-:Y:S01]  /*6320*/  F2FP.F16.E5M2.UNPACK_B R116, R88.H1 ;  /* 0x00000058ff74723e */ /* 0x000fe200030004ff */
[C---:B------:R-:W-:Y:S01]  /*6330*/  FMUL R61, R78.reuse, R65 ;  /* 0x000000414e3d7220 */ /* 0x040fe20000400000 */
[C---:B------:R-:W-:Y:S01]  /*6340*/  FMUL R6, R78.reuse, R6 ;  /* 0x000000064e067220 */ /* 0x040fe20000400000 */
[----:B------:R-:W-:Y:S01]  /*6350*/  F2FP.F16.E5M2.UNPACK_B R94, R95 ;  /* 0x0000005fff5e723e */ /* 0x000fe200020004ff */
[C---:B------:R-:W-:Y:S01]  /*6360*/  FMUL R7, R78.reuse, R7 ;  /* 0x000000074e077220 */ /* 0x040fe20000400000 */
[--C-:B------:R-:W-:Y:S02]  /*6370*/  HADD2.F32 R87, -RZ, R105.reuse.H0_H0 ;  /* 0x20000069ff577230 */ /* 0x100fe40000004100 */
[C---:B------:R-:W-:Y:S01]  /*6380*/  FFMA R6, R81.reuse, R83, R6 ;  /* 0x0000005351067223 */ /* 0x040fe20000000006 */
[----:B------:R-:W-:Y:S01]  /*6390*/  F2FP.F16.E5M2.UNPACK_B R122, R90 ;  /* 0x0000005aff7a723e */ /* 0x000fe200020004ff */
[C---:B------:R-:W-:Y:S01]  /*63a0*/  FFMA R7, R81.reuse, R84, R7 ;  /* 0x0000005451077223 */ /* 0x040fe20000000007 */
[C---:B------:R-:W-:Y:S01]  /*63b0*/  FFMA R8, R81.reuse, R85, R8 ;  /* 0x0000005551087223 */ /* 0x040fe20000000008 */
[----:B------:R-:W-:Y:S01]  /*63c0*/  F2FP.F16.E5M2.UNPACK_B R124, R90.H1 ;  /* 0x0000005aff7c723e */ /* 0x000fe200030004ff */
[----:B------:R-:W-:Y:S02]  /*63d0*/  HADD2.F32 R88, -RZ, R105.H1_H1 ;  /* 0x30000069ff587230 */ /* 0x000fe40000004100 */
[----:B------:R-:W-:Y:S01]  /*63e0*/  FFMA R9, R81, R86, R9 ;  /* 0x0000005651097223 */ /* 0x000fe20000000009 */
[----:B------:R-:W-:Y:S01]  /*63f0*/  F2FP.SATFINITE.E5M2.F32.PACK_AB_MERGE_C R156, R7, R6, RZ ;  /* 0x00000006079c723e */ /* 0x000fe200048060ff */
[----:B------:R-:W-:Y:S02]  /*6400*/  HADD2.F32 R90, -RZ, R93.H1_H1 ;  /* 0x3000005dff5a7230 */ /* 0x000fe40000004100 */
[C---:B------:R-:W-:Y:S01]  /*6410*/  FMUL R10, R78.reuse, R10 ;  /* 0x0000000a4e0a7220 */ /* 0x040fe20000400000 */
[--C-:B------:R-:W-:Y:S01]  /*6420*/  HADD2.F32 R93, -RZ, R94.reuse.H0_H0 ;  /* 0x2000005eff5d7230 */ /* 0x100fe20000004100 */
[----:B------:R-:W-:Y:S01]  /*6430*/  F2FP.SATFINITE.E5M2.F32.PACK_AB_MERGE_C R156, R5, R4, R156 ;  /* 0x00000004059c723e */ /* 0x000fe2000480609c */
[----:B------:R-:W-:Y:S02]  /*6440*/  HADD2.F32 R94, -RZ, R94.H1_H1 ;  /* 0x3000005eff5e7230 */ /* 0x000fe40000004100 */
[C---:B------:R-:W-:Y:S01]  /*6450*/  FFMA R10, R81.reuse, R87, R10 ;  /* 0x00000057510a7223 */ /* 0x040fe2000000000a */
[--C-:B------:R-:W-:Y:S02]  /*6460*/  HADD2.F32 R121, -RZ, R122.reuse.H0_H0 ;  /* 0x2000007aff797230 */ /* 0x100fe40000004100 */
[C---:B------:R-:W-:Y:S01]  /*6470*/  FMUL R11, R78.reuse, R11 ;  /* 0x0000000b4e0b7220 */ /* 0x040fe20000400000 */
[----:B------:R-:W-:Y:S01]  /*6480*/  F2FP.F16.E5M2.UNPACK_B R126, R91 ;  /* 0x0000005bff7e723e */ /* 0x000fe200020004ff */
[----:B------:R-:W-:Y:S01]  /*6490*/  HADD2.F32 R122, -RZ, R122.H1_H1 ;  /* 0x3000007aff7a7230 */ /* 0x000fe20000004100 */
[----:B------:R-:W-:Y:S01]  /*64a0*/  F2FP.F16.E5M2.UNPACK_B R103, R95.H1 ;  /* 0x0000005fff67723e */ /* 0x000fe200030004ff */
[C---:B------:R-:W-:Y:S01]  /*64b0*/  FFMA R11, R81.reuse, R88, R11 ;  /* 0x00000058510b7223 */ /* 0x040fe2000000000b */
[----:B------:R-:W-:Y:S01]  /*64c0*/  F2FP.F16.E5M2.UNPACK_B R128, R91.H1 ;  /* 0x0000005bff80723e */ /* 0x000fe200030004ff */
[----:B------:R-:W-:Y:S02]  /*64d0*/  HADD2.F32 R91, -RZ, R92.H0_H0 ;  /* 0x2000005cff5b7230 */ /* 0x000fe40000004100 */
[C---:B------:R-:W-:Y:S01]  /*64e0*/  FFMA R12, R81.reuse, R89, R12 ;  /* 0x00000059510c7223 */ /* 0x040fe2000000000c */
[----:B------:R-:W-:Y:S01]  /*64f0*/  FFMA R13, R81, R90, R13 ;  /* 0x0000005a510d7223 */ /* 0x000fe2000000000d */
[----:B------:R-:W-:Y:S01]  /*6500*/  F2FP.SATFINITE.E5M2.F32.PACK_AB_MERGE_C R157, R11, R10, RZ ;  /* 0x0000000a0b9d723e */ /* 0x000fe200048060ff */
[--C-:B------:R-:W-:Y:S01]  /*6510*/  HADD2.F32 R125, -RZ, R126.reuse.H0_H0 ;  /* 0x2000007eff7d7230 */ /* 0x100fe20000004100 */
[----:B------:R-:W-:Y:S01]  /*6520*/  F2FP.F16.E5M2.UNPACK_B R101, R96 ;  /* 0x00000060ff65723e */ /* 0x000fe200020004ff */
[----:B------:R-:W-:Y:S01]  /*6530*/  HADD2.F32 R126, -RZ, R126.H1_H1 ;  /* 0x3000007eff7e7230 */ /* 0x000fe20000004100 */
[----:B------:R-:W-:Y:S01]  /*6540*/  F2FP.SATFINITE.E5M2.F32.PACK_AB_MERGE_C R157, R9, R8, R157 ;  /* 0x00000008099d723e */ /* 0x000fe2000480609d */
[----:B------:R-:W-:Y:S02]  /*6550*/  HADD2.F32 R83, -RZ, R142.H0_H0 ;  /* 0x2000008eff537230 */ /* 0x000fe40000004100 */
[C---:B------:R-:W-:Y:S01]  /*6560*/  FMUL R14, R78.reuse, R14 ;  /* 0x0000000e4e0e7220 */ /* 0x040fe20000400000 */
[----:B------:R-:W-:Y:S02]  /*6570*/  HADD2.F32 R92, -RZ, R92.H1_H1 ;  /* 0x3000005cff5c7230 */ /* 0x000fe40000004100 */
[C---:B------:R-:W-:Y:S01]  /*6580*/  FMUL R15, R78.reuse, R15 ;  /* 0x0000000f4e0f7220 */ /* 0x040fe20000400000 */
[----:B------:R-:W-:Y:S01]  /*6590*/  F2FP.F16.E5M2.UNPACK_B R100, R96.H1 ;  /* 0x00000060ff64723e */ /* 0x000fe200030004ff */
[--C-:B------:R-:W-:Y:S02]  /*65a0*/  HADD2.F32 R95, -RZ, R103.reuse.H0_H0 ;  /* 0x20000067ff5f7230 */ /* 0x100fe40000004100 */
[C---:B------:R-:W-:Y:S01]  /*65b0*/  FFMA R14, R81.reuse, R91, R14 ;  /* 0x0000005b510e7223 */ /* 0x040fe2000000000e */
[C---:B------:R-:W-:Y:S01]  /*65c0*/  FFMA R15, R81.reuse, R92, R15 ;  /* 0x0000005c510f7223 */ /* 0x040fe2000000000f */
[C---:B------:R-:W-:Y:S01]  /*65d0*/  FFMA R16, R81.reuse, R93, R16 ;  /* 0x0000005d51107223 */ /* 0x040fe20000000010 */
[----:B------:R-:W-:Y:S01]  /*65e0*/  FFMA R17, R81, R94, R17 ;  /* 0x0000005e51117223 */ /* 0x000fe20000000011 */
[-C--:B------:R-:W-:Y:S01]  /*65f0*/  F2FP.F16.E5M2.UNPACK_B R102, R97.reuse ;  /* 0x00000061ff66723e */ /* 0x080fe200020004ff */
[----:B------:R-:W-:Y:S01]  /*6600*/  HADD2.F32 R96, -RZ, R103.H1_H1 ;  /* 0x30000067ff607230 */ /* 0x000fe20000004100 */
[----:B------:R-:W-:Y:S01]  /*6610*/  F2FP.SATFINITE.E5M2.F32.PACK_AB_MERGE_C R158, R15, R14, RZ ;  /* 0x0000000e0f9e723e */ /* 0x000fe200048060ff */
[C---:B------:R-:W-:Y:S01]  /*6620*/  FMUL R18, R78.reuse, R18 ;  /* 0x000000124e127220 */ /* 0x040fe20000400000 */
[----:B------:R-:W-:Y:S01]  /*6630*/  F2FP.F16.E5M2.UNPACK_B R104, R97.H1 ;  /* 0x00000061ff68723e */ /* 0x000fe200030004ff */
[--C-:B------:R-:W-:Y:S01]  /*6640*/  HADD2.F32 R97, -RZ, R101.reuse.H0_H0 ;  /* 0x20000065ff617230 */ /* 0x100fe20000004100 */
[----:B------:R-:W-:Y:S01]  /*6650*/  F2FP.SATFINITE.E5M2.F32.PACK_AB_MERGE_C R158, R13, R12, R158 ;  /* 0x0000000c0d9e723e */ /* 0x000fe2000480609e */
[C---:B------:R-:W-:Y:S01]  /*6660*/  FFMA R18, R81.reuse, R95, R18 ;  /* 0x0000005f51127223 */ /* 0x040fe20000000012 */
[----:B------:R-:W-:Y:S01]  /*6670*/  F2FP.F16.E5M2.UNPACK_B R110, R99 ;  /* 0x00000063ff6e723e */ /* 0x000fe200020004ff */
[C---:B------:R-:W-:Y:S01]  /*6680*/  FMUL R19, R78.reuse, R19 ;  /* 0x000000134e137220 */ /* 0x040fe20000400000 */
[----:B------:R-:W-:Y:S01]  /*6690*/  F2FP.F16.E5M2.UNPACK_B R112, R99.H1 ;  /* 0x00000063ff70723e */ /* 0x000fe200030004ff */
[----:B------:R-:W-:Y:S01]  /*66a0*/  HADD2.F32 R99, -RZ, R101.H1_H1 ;  /* 0x30000065ff637230 */ /* 0x000fe20000004100 */
[-C--:B------:R-:W-:Y:S01]  /*66b0*/  F2FP.F16.E5M2.UNPACK_B R106, R98.reuse ;  /* 0x00000062ff6a723e */ /* 0x080fe200020004ff */
[----:B------:R-:W-:Y:S01]  /*66c0*/  HADD2.F32 R101, -RZ, R102.H0_H0 ;  /* 0x20000066ff657230 */ /* 0x000fe20000004100 */
[----:B------:R-:W-:Y:S01]  /*66d0*/  F2FP.F16.E5M2.UNPACK_B R108, R98.H1 ;  /* 0x00000062ff6c723e */ /* 0x000fe200030004ff */
[----:B------:R-:W-:Y:S02]  /*66e0*/  HADD2.F32 R98, -RZ, R100.H0_H0 ;  /* 0x20000064ff627230 */ /* 0x000fe40000004100 */
[C---:B------:R-:W-:Y:S01]  /*66f0*/  FFMA R19, R81.reuse, R96, R19 ;  /* 0x0000006051137223 */ /* 0x040fe20000000013 */
[C---:B------:R-:W-:Y:S01]  /*6700*/  FFMA R0, R81.reuse, R97, R0 ;  /* 0x0000006151007223 */ /* 0x040fe20000000000 */
[----:B------:R-:W-:Y:S01]  /*6710*/  FFMA R2, R81, R99, R2 ;  /* 0x0000006351027223 */ /* 0x000fe20000000002 */
[----:B------:R-:W-:Y:S02]  /*6720*/  HADD2.F32 R102, -RZ, R102.H1_H1 ;  /* 0x30000066ff667230 */ /* 0x000fe40000004100 */
[C---:B------:R-:W-:Y:S01]  /*6730*/  FMUL R3, R78.reuse, R22 ;  /* 0x000000164e037220 */ /* 0x040fe20000400000 */
[----:B------:R-:W-:Y:S01]  /*6740*/  HADD2.F32 R100, -RZ, R100.H1_H1 ;  /* 0x30000064ff647230 */ /* 0x000fe20000004100 */
[----:B------:R-:W-:Y:S01]  /*6750*/  F2FP.SATFINITE.E5M2.F32.PACK_AB_MERGE_C R159, R19, R18, RZ ;  /* 0x00000012139f723e */ /* 0x000fe200048060ff */
[--C-:B------:R-:W-:Y:S02]  /*6760*/  HADD2.F32 R105, -RZ, R106.reuse.H0_H0 ;  /* 0x2000006aff697230 */ /* 0x100fe40000004100 */
[----:B------:R-:W-:Y:S01]  /*6770*/  FFMA R3, R81, R98, R3 ;  /* 0x0000006251037223 */ /* 0x000fe20000000003 */
[----:B------:R-:W-:Y:S01]  /*6780*/  HADD2.F32 R106, -RZ, R106.H1_H1 ;  /* 0x3000006aff6a7230 */ /* 0x000fe20000004100 */
[----:B------:R-:W-:Y:S01]  /*6790*/  F2FP.SATFINITE.E5M2.F32.PACK_AB_MERGE_C R159, R17, R16, R159 ;  /* 0x00000010119f723e */ /* 0x000fe2000480609f */
[----:B------:R-:W-:Y:S02]  /*67a0*/  HADD2.F32 R109, -RZ, R110.H0_H0 ;  /* 0x2000006eff6d7230 */ /* 0x000fe40000004100 */
[C---:B------:R-:W-:Y:S01]  /*67b0*/  FMUL R23, R78.reuse, R23 ;  /* 0x000000174e177220 */ /* 0x040fe20000400000 */
[--C-:B------:R-:W-:Y:S02]  /*67c0*/  HADD2.F32 R103, -RZ, R104.reuse.H0_H0 ;  /* 0x20000068ff677230 */ /* 0x100fe40000004100 */
[C---:B------:R-:W-:Y:S01]  /*67d0*/  FMUL R22, R78.reuse, R26 ;  /* 0x0000001a4e167220 */ /* 0x040fe20000400000 */
[----:B------:R-:W-:Y:S01]  /*67e0*/  HADD2.F32 R104, -RZ, R104.H1_H1 ;  /* 0x30000068ff687230 */ /* 0x000fe20000004100 */
[----:B------:R1:W-:Y:S01]  /*67f0*/  STS.128 [R168+UR43+0x2200], R156 ;  /* 0x0022009ca8007988 */ /* 0x0003e20008000c2b */
[C---:B------:R-:W-:Y:S01]  /*6800*/  FFMA R23, R81.reuse, R100, R23 ;  /* 0x0000006451177223 */ /* 0x040fe20000000017 */
[C---:B------:R-:W-:Y:S01]  /*6810*/  FFMA R20, R81.reuse, R101, R20 ;  /* 0x0000006551147223 */ /* 0x040fe20000000014 */
[C---:B------:R-:W-:Y:S01]  /*6820*/  FFMA R21, R81.reuse, R102, R21 ;  /* 0x0000006651157223 */ /* 0x040fe20000000015 */
[----:B------:R-:W-:Y:S01]  /*6830*/  FFMA R22, R81, R103, R22 ;  /* 0x0000006751167223 */ /* 0x000fe20000000016 */
[----:B------:R-:W-:Y:S01]  /*6840*/  HADD2.F32 R110, -RZ, R110.H1_H1 ;  /* 0x3000006eff6e7230 */ /* 0x000fe20000004100 */
[----:B------:R-:W-:Y:S01]  /*6850*/  F2FP.SATFINITE.E5M2.F32.PACK_AB_MERGE_C R161, R23, R3, RZ ;  /* 0x0000000317a1723e */ /* 0x000fe200048060ff */
[C---:B------:R-:W-:Y:S01]  /*6860*/  FMUL R27, R78.reuse, R27 ;  /* 0x0000001b4e1b7220 */ /* 0x040fe20000400000 */
[--C-:B------:R-:W-:Y:S02]  /*6870*/  HADD2.F32 R107, -RZ, R108.reuse.H0_H0 ;  /* 0x2000006cff6b7230 */ /* 0x100fe40000004100 */
[----:B------:R-:W-:Y:S01]  /*6880*/  FMUL R26, R78, R30 ;  /* 0x0000001e4e1a7220 */ /* 0x000fe20000400000 */
[----:B------:R-:W-:Y:S01]  /*6890*/  HADD2.F32 R108, -RZ, R108.H1_H1 ;  /* 0x3000006cff6c7230 */ /* 0x000fe20000004100 */
[----:B------:R-:W-:Y:S01]  /*68a0*/  F2FP.SATFINITE.E5M2.F32.PACK_AB_MERGE_C R160, R2, R0, R161 ;  /* 0x0000000002a0723e */ /* 0x000fe200048060a1 */
[C---:B------:R-:W-:Y:S01]  /*68b0*/  FFMA R27, R81.reuse, R104, R27 ;  /* 0x00000068511b7223 */ /* 0x040fe2000000001b */
[C---:B------:R-:W-:Y:S01]  /*68c0*/  FFMA R24, R81.reuse, R105, R24 ;  /* 0x0000006951187223 */ /* 0x040fe20000000018 */
[C---:B------:R-:W-:Y:S01]  /*68d0*/  FFMA R25, R81.reuse, R106, R25 ;  /* 0x0000006a51197223 */ /* 0x040fe20000000019 */
[----:B------:R-:W-:Y:S01]  /*68e0*/  FFMA R26, R81, R107, R26 ;  /* 0x0000006b511a7223 */ /* 0x000fe2000000001a */
[C---:B------:R-:W-:Y:S01]  /*68f0*/  FMUL R31, R78.reuse, R31 ;  /* 0x0000001f4e1f7220 */ /* 0x040fe20000400000 */
[--C-:B------:R-:W-:Y:S01]  /*6900*/  HADD2.F32 R111, -RZ, R112.reuse.H0_H0 ;  /* 0x20000070ff6f7230 */ /* 0x100fe20000004100 */
[----:B------:R-:W-:Y:S01]  /*6910*/  F2FP.SATFINITE.E5M2.F32.PACK_AB_MERGE_C R162, R27, R22, RZ ;  /* 0x000000161ba2723e */ /* 0x000fe200048060ff */
[----:B------:R-:W-:Y:S02]  /*6920*/  HADD2.F32 R112, -RZ, R112.H1_H1 ;  /* 0x30000070ff707230 */ /* 0x000fe40000004100 */
[C---:B------:R-:W-:Y:S01]  /*6930*/  FFMA R31, R81.reuse, R108, R31 ;  /* 0x0000006c511f7223 */ /* 0x040fe2000000001f */
[----:B------:R-:W-:Y:S01]  /*6940*/  FFMA R28, R81, R109, R28 ;  /* 0x0000006d511c7223 */ /* 0x000fe2000000001c */
[----:B------:R-:W-:Y:S01]  /*6950*/  F2FP.SATFINITE.E5M2.F32.PACK_AB_MERGE_C R161, R21, R20, R162 ;  /* 0x0000001415a1723e */ /* 0x000fe200048060a2 */
[----:B------:R-:W-:Y:S01]  /*6960*/  FFMA R29, R81, R110, R29 ;  /* 0x0000006e511d7223 */ /* 0x000fe2000000001d */
[C---:B------:R-:W-:Y:S01]  /*6970*/  FMUL R30, R78.reuse, R34 ;  /* 0x000000224e1e7220 */ /* 0x040fe20000400000 */
[----:B------:R-:W-:Y:S01]  /*6980*/  F2FP.SATFINITE.E5M2.F32.PACK_AB_MERGE_C R163, R31, R26, RZ ;  /* 0x0000001a1fa3723e */ /* 0x000fe200048060ff */
[C---:B------:R-:W-:Y:S01]  /*6990*/  FMUL R35, R78.reuse, R35 ;  /* 0x000000234e237220 */ /* 0x040fe20000400000 */
[--C-:B------:R-:W-:Y:S02]  /*69a0*/  HADD2.F32 R115, -RZ, R116.reuse.H0_H0 ;  /* 0x20000074ff737230 */ /* 0x100fe40000004100 */
[----:B------:R-:W-:Y:S01]  /*69b0*/  FFMA R30, R81, R111, R30 ;  /* 0x0000006f511e7223 */ /* 0x000fe2000000001e */
[----:B------:R-:W-:Y:S01]  /*69c0*/  F2FP.SATFINITE.E5M2.F32.PACK_AB_MERGE_C R162, R25, R24, R163 ;  /* 0x0000001819a2723e */ /* 0x000fe200048060a3 */
[C---:B------:R-:W-:Y:S01]  /*69d0*/  FFMA R35, R81.reuse, R112, R35 ;  /* 0x0000007051237223 */ /* 0x040fe20000000023 */
[C---:B------:R-:W-:Y:S01]  /*69e0*/  FFMA R32, R81.reuse, R113, R32 ;  /* 0x0000007151207223 */ /* 0x040fe20000000020 */
[----:B------:R-:W-:Y:S01]  /*69f0*/  FFMA R33, R81, R114, R33 ;  /* 0x0000007251217223 */ /* 0x000fe20000000021 */
[----:B------:R-:W-:Y:S02]  /*6a00*/  HADD2.F32 R116, -RZ, R116.H1_H1 ;  /* 0x30000074ff747230 */ /* 0x000fe40000004100 */
        /* <DEDUP_REMOVED lines=9> */
[----:B------:R-:W-:Y:S01]  /*6aa0*/  HADD2.F32 R120, -RZ, R120.H1_H1 ;  /* 0x30000078ff787230 */ /* 0x000fe20000004100 */
[----:B------:R1:W-:Y:S01]  /*6ab0*/  STS.128 [R178+0x2010], R160 ;  /* 0x002010a0b2007388 */ /* 0x0003e20000000c00 */
[----:B------:R-:W-:Y:S01]  /*6ac0*/  F2FP.SATFINITE.E5M2.F32.PACK_AB_MERGE_C R184, R39, R34, RZ ;  /* 0x0000002227b8723e */ /* 0x000fe200048060ff */
[C---:B------:R-:W-:Y:S01]  /*6ad0*/  FMUL R38, R78.reuse, R42 ;  /* 0x0000002a4e267220 */ /* 0x040fe20000400000 */
[C---:B------:R-:W-:Y:S01]  /*6ae0*/  FMUL R43, R78.reuse, R43 ;  /* 0x0000002b4e2b7220 */ /* 0x040fe20000400000 */
[--C-:B------:R-:W-:Y:S01]  /*6af0*/  HADD2.F32 R123, -RZ, R124.reuse.H0_H0 ;  /* 0x2000007cff7b7230 */ /* 0x100fe20000004100 */
[----:B------:R-:W-:Y:S01]  /*6b00*/  F2FP.SATFINITE.E5M2.F32.PACK_AB_MERGE_C R184, R33, R32, R184 ;  /* 0x0000002021b8723e */ /* 0x000fe200048060b8 */
[C---:B------:R-:W-:Y:S01]  /*6b10*/  FFMA R38, R81.reuse, R119, R38 ;  /* 0x0000007751267223 */ /* 0x040fe20000000026 */
        /* <DEDUP_REMOVED lines=12> */
[C---:B------:R-:W-:Y:S01]  /*6be0*/  FFMA R45, R81.reuse, R126, R45 ;  /* 0x0000007e512d7223 */ /* 0x040fe2000000002d */
[----:B------:R-:W-:Y:S02]  /*6bf0*/  HADD2.F32 R128, -RZ, R128.H1_H1 ;  /* 0x30000080ff807230 */ /* 0x000fe40000004100 */
[C---:B------:R-:W-:Y:S01]  /*6c00*/  FMUL R46, R78.reuse, R50 ;  /* 0x000000324e2e7220 */ /* 0x040fe20000400000 */
[C---:B------:R-:W-:Y:S01]  /*6c10*/  FMUL R51, R78.reuse, R51 ;  /* 0x000000334e337220 */ /* 0x040fe20000400000 */
[--C-:B------:R-:W-:Y:S02]  /*6c20*/  HADD2.F32 R131, -RZ, R132.reuse.H0_H0 ;  /* 0x20000084ff837230 */ /* 0x100fe40000004100 */
[C---:B------:R-:W-:Y:S01]  /*6c30*/  FMUL R50, R78.reuse, R54 ;  /* 0x000000364e327220 */ /* 0x040fe20000400000 */
[C---:B------:R-:W-:Y:S01]  /*6c40*/  FFMA R46, R81.reuse, R127, R46 ;  /* 0x0000007f512e7223 */ /* 0x040fe2000000002e */
[----:B------:R-:W-:Y:S02]  /*6c50*/  HADD2.F32 R132, -RZ, R132.H1_H1 ;  /* 0x30000084ff847230 */ /* 0x000fe40000004100 */
[C---:B------:R-:W-:Y:S01]  /*6c60*/  FFMA R51, R81.reuse, R128, R51 ;  /* 0x0000008051337223 */ /* 0x040fe20000000033 */
[C---:B------:R-:W-:Y:S01]  /*6c70*/  FMUL R55, R78.reuse, R55 ;  /* 0x000000374e377220 */ /* 0x040fe20000400000 */
[C---:B------:R-:W-:Y:S01]  /*6c80*/  FFMA R48, R81.reuse, R129, R48 ;  /* 0x0000008151307223 */ /* 0x040fe20000000030 */
[C---:B------:R-:W-:Y:S01]  /*6c90*/  FFMA R49, R81.reuse, R130, R49 ;  /* 0x0000008251317223 */ /* 0x040fe20000000031 */
[--C-:B------:R-:W-:Y:S02]  /*6ca0*/  HADD2.F32 R135, -RZ, R136.reuse.H0_H0 ;  /* 0x20000088ff877230 */ /* 0x100fe40000004100 */
[C---:B------:R-:W-:Y:S01]  /*6cb0*/  FFMA R50, R81.reuse, R131, R50 ;  /* 0x0000008351327223 */ /* 0x040fe20000000032 */
[----:B------:R-:W-:Y:S02]  /*6cc0*/  HADD2.F32 R136, -RZ, R136.H1_H1 ;  /* 0x30000088ff887230 */ /* 0x000fe40000004100 */
[C---:B------:R-:W-:Y:S01]  /*6cd0*/  FMUL R54, R78.reuse, R58 ;  /* 0x0000003a4e367220 */ /* 0x040fe20000400000 */
        /* <DEDUP_REMOVED lines=16> */
[----:B------:R-:W-:Y:S01]  /*6de0*/  FFMA R63, R81, R140, R63 ;  /* 0x0000008c513f7223 */ /* 0x000fe2000000003f */
[----:B------:R-:W-:Y:S01]  /*6df0*/  FMUL R67, R78, R67 ;  /* 0x000000434e437220 */ /* 0x000fe20000400000 */
[----:B------:R-:W-:Y:S01]  /*6e00*/  F2FP.SATFINITE.E5M2.F32.PACK_AB_MERGE_C R186, R47, R42, RZ ;  /* 0x0000002a2fba723e */ /* 0x000fe200048060ff */
[----:B------:R-:W-:Y:S01]  /*6e10*/  FFMA R60, R81, R83, R60 ;  /* 0x00000053513c7223 */ /* 0x000fe2000000003c */
[----:B------:R-:W-:Y:S01]  /*6e20*/  F2FP.SATFINITE.E5M2.F32.PACK_AB_MERGE_C R187, R51, R46, RZ ;  /* 0x0000002e33bb723e */ /* 0x000fe200048060ff */
[C---:B------:R-:W-:Y:S01]  /*6e30*/  FFMA R61, R81.reuse, R80, R61 ;  /* 0x00000050513d7223 */ /* 0x040fe2000000003d */
[C---:B------:R-:W-:Y:S01]  /*6e40*/  FFMA R62, R81.reuse, R85, R62 ;  /* 0x00000055513e7223 */ /* 0x040fe2000000003e */
[----:B------:R-:W-:Y:S01]  /*6e50*/  FFMA R67, R81, R82, R67 ;  /* 0x0000005251437223 */ /* 0x000fe20000000043 */
[----:B------:R-:W-:Y:S02]  /*6e60*/  F2FP.SATFINITE.E5M2.F32.PACK_AB_MERGE_C R186, R41, R40, R186 ;  /* 0x0000002829ba723e */ /* 0x000fe400048060ba */
[----:B------:R-:W-:Y:S02]  /*6e70*/  F2FP.SATFINITE.E5M2.F32.PACK_AB_MERGE_C R187, R45, R44, R187 ;  /* 0x0000002c2dbb723e */ /* 0x000fe400048060bb */
[----:B------:R-:W-:Y:S02]  /*6e80*/  F2FP.SATFINITE.E5M2.F32.PACK_AB_MERGE_C R188, R55, R50, RZ ;  /* 0x0000003237bc723e */ /* 0x000fe400048060ff */
[----:B------:R-:W-:Y:S01]  /*6e90*/  F2FP.SATFINITE.E5M2.F32.PACK_AB_MERGE_C R189, R59, R54, RZ ;  /* 0x000000363bbd723e */ /* 0x000fe200048060ff */
[----:B------:R1:W-:Y:S01]  /*6ea0*/  STS.128 [R177+0x2020], R184 ;  /* 0x002020b8b1007388 */ /* 0x0003e20000000c00 */
[----:B------:R-:W-:Y:S02]  /*6eb0*/  F2FP.SATFINITE.E5M2.F32.PACK_AB_MERGE_C R190, R63, R58, RZ ;  /* 0x0000003a3fbe723e */ /* 0x000fe400048060ff */
[----:B------:R-:W-:Y:S02]  /*6ec0*/  F2FP.SATFINITE.E5M2.F32.PACK_AB_MERGE_C R182, R67, R62, RZ ;  /* 0x0000003e43b6723e */ /* 0x000fe400048060ff */
[----:B------:R-:W-:Y:S02]  /*6ed0*/  F2FP.SATFINITE.E5M2.F32.PACK_AB_MERGE_C R188, R49, R48, R188 ;  /* 0x0000003031bc723e */ /* 0x000fe400048060bc */
[----:B------:R-:W-:Y:S02]  /*6ee0*/  F2FP.SATFINITE.E5M2.F32.PACK_AB_MERGE_C R189, R53, R52, R189 ;  /* 0x0000003435bd723e */ /* 0x000fe400048060bd */
[----:B------:R-:W-:Y:S02]  /*6ef0*/  F2FP.SATFINITE.E5M2.F32.PACK_AB_MERGE_C R190, R57, R56, R190 ;  /* 0x0000003839be723e */ /* 0x000fe400048060be */
[----:B------:R-:W-:Y:S02]  /*6f00*/  F2FP.SATFINITE.E5M2.F32.PACK_AB_MERGE_C R191, R61, R60, R182 ;  /* 0x0000003c3dbf723e */ /* 0x000fe400048060b6 */
[----:B------:R-:W-:Y:S03]  /*6f10*/  IADD3 R76, PT, PT, R76, 0x1, RZ ;  /* 0x000000014c4c7810 */ /* 0x000fe60007ffe0ff */
[----:B------:R1:W-:Y:S01]  /*6f20*/  STS.128 [R176+0x2030], R188 ;  /* 0x002030bcb0007388 */ /* 0x0003e20000000c00 */
[----:B------:R-:W-:Y:S01]  /*6f30*/  @!PT LDS RZ, [RZ] ;  /* 0x00000000fffff984 */ /* 0x000fe20000000800 */
[----:B------:R-:W-:Y:S01]  /*6f40*/  @!PT LDS RZ, [RZ] ;  /* 0x00000000fffff984 */ /* 0x000fe20000000800 */
[----:B------:R-:W-:Y:S01]  /*6f50*/  @!PT LDS RZ, [RZ] ;  /* 0x00000000fffff984 */ /* 0x000fe20000000800 */
[----:B------:R-:W-:Y:S01]  /*6f60*/  @!PT LDS RZ, [RZ] ;  /* 0x00000000fffff984 */ /* 0x000fe20000000800 */
[----:B------:R3:W-:Y:S07]  /*6f70*/  MEMBAR.ALL.CTA ;  /* 0x0000000000007992 */ /* 0x0007ee0000008000 */
[----:B---3--:R-:W3:Y:S02]  /*6f80*/  FENCE.VIEW.ASYNC.S ;  /* 0x00000000000073c6 */ /* 0x008ee40000000000 */
[----:B---3--:R-:W-:Y:S06]  /*6f90*/  BAR.SYNC.DEFER_BLOCKING 0x1, 0x80 ;  /* 0x0042000000007b1d */ /* 0x008fec0000010000 */
[----:B------:R-:W-:Y:S05]  /*6fa0*/  @P0 BRA `(.L_x_107) ;  /* 0x0000000000340947 */ /* 0x000fea0003800000 */
[----:B------:R-:W-:Y:S01]  /*6fb0*/  UIADD3 UR12, UPT, UPT, UR43, 0x2200, URZ ;  /* 0x000022002b0c7890 */ /* 0x000fe2000fffe0ff */
[----:B------:R-:W-:Y:S01]  /*6fc0*/  R2UR UR9, R155 ;  /* 0x000000009b0972ca */ /* 0x000fe200000e0000 */
[----:B------:R-:W-:Y:S01]  /*6fd0*/  UIADD3 UR10, UP0, UPT, UR46, 0x680, URZ ;  /* 0x000006802e0a7890 */ /* 0x000fe2000ff1e0ff */
[----:B------:R-:W-:Y:S01]  /*6fe0*/  R2UR UR8, R165 ;  /* 0x00000000a50872ca */ /* 0x000fe200000e0000 */
[----:B------:R-:W-:Y:S02]  /*6ff0*/  UMOV UR7, UR36 ;  /* 0x0000002400077c82 */ /* 0x000fe40008000000 */
[----:B------:R-:W-:Y:S01]  /*7000*/  IMAD.U32 R179, RZ, RZ, UR12 ;  /* 0x0000000cffb37e24 */ /* 0x000fe2000f8e00ff */
[----:B------:R-:W-:Y:S04]  /*7010*/  UIADD3.X UR11, UPT, UPT, URZ, UR47, URZ, UP0, !UPT ;  /* 0x0000002fff0b7290 */ /* 0x000fe800087fe4ff */
[----:B------:R-:W-:Y:S03]  /*7020*/  R2UR UR4, R179 ;  /* 0x00000000b30472ca */ /* 0x000fe600000e0000 */
[----:B------:R-:W-:Y:S02]  /*7030*/  USHF.L.U32 UR5, UR9, 0x6, URZ ;  /* 0x0000000609057899 */ /* 0x000fe400080006ff */
[----:B------:R-:W-:Y:S09]  /*7040*/  USHF.L.U32 UR6, UR8, 0x7, URZ ;  /* 0x0000000708067899 */ /* 0x000ff200080006ff */
[----:B------:R3:W-:Y:S01]  /*7050*/  UTMASTG.3D [UR4], [UR10] ;  /* 0x000000040a0073b5 */ /* 0x0007e20008010000 */
[----:B------:R0:W-:Y:S01]  /*7060*/  UTMACMDFLUSH ;  /* 0x00000000000079b7 */ /* 0x0001e20000000000 */
[----:B---3--:R-:W-:Y:S04]  /*7070*/  DEPBAR.LE SB0, 0x0 ;  /* 0x000080000000791a */ /* 0x008fe80000000000 */
.L_x_107:
[----:B------:R-:W-:Y:S05]  /*7080*/  BSYNC.RECONVERGENT B0 ;  /* 0x0000000000007941 */ /* 0x000fea0003800200 */
.L_x_106:
[----:B------:R-:W-:Y:S01]  /*7090*/  BAR.SYNC.DEFER_BLOCKING 0x1, 0x80 ;  /* 0x0042000000007b1d */ /* 0x000fe20000010000 */
[----:B------:R-:W-:Y:S01]  /*70a0*/  ISETP.NE.AND P2, PT, R180, RZ, PT ;  /* 0x000000ffb400720c */ /* 0x000fe20003f45270 */
[----:B------:R-:W-:Y:S01]  /*70b0*/  IMAD.IADD R155, R75, 0x1, R143 ;  /* 0x000000014b9b7824 */ /* 0x000fe200078e028f */
[----:B------:R-:W-:Y:S01]  /*70c0*/  ISETP.NE.AND P0, PT, R181, 0x2, PT ;  /* 0x00000002b500780c */ /* 0x000fe20003f05270 */
[----:B------:R-:W-:Y:S01]  /*70d0*/  IMAD.IADD R165, R77, 0x1, R154 ;  /* 0x000000014da57824 */ /* 0x000fe200078e029a */
[----:B------:R-:W-:Y:S02]  /*70e0*/  ISETP.NE.AND P1, PT, R76, 0x4, PT ;  /* 0x000000044c00780c */ /* 0x000fe40003f25270 */
[----:B------:R-:W-:Y:S02]  /*70f0*/  SEL R3, RZ, 0x1, P0 ;  /* 0x00000001ff037807 */ /* 0x000fe40000000000 */
[----:B------:R-:W-:Y:S02]  /*7100*/  SEL R0, RZ, 0x1, P1 ;  /* 0x00000001ff007807 */ /* 0x000fe40000800000 */
[----:B------:R-:W-:Y:S02]  /*7110*/  LOP3.LUT R174, R174, R3, RZ, 0x3c, !PT ;  /* 0x00000003aeae7212 */ /* 0x000fe400078e3cff */
[----:B------:R-:W-:Y:S02]  /*7120*/  LOP3.LUT R175, R175, R0, RZ, 0x3c, !PT ;  /* 0x00000000afaf7212 */ /* 0x000fe400078e3cff */
[----:B------:R-:W-:Y:S02]  /*7130*/  @P2 R2UR UR36, R171 ;  /* 0x00000000ab2422ca */ /* 0x000fe400000e0000 */
[----:B------:R-:W-:Y:S02]  /*7140*/  SEL R181, R181, RZ, P0 ;  /* 0x000000ffb5b57207 */ /* 0x000fe40000000000 */
[----:B------:R-:W-:Y:S01]  /*7150*/  SEL R76, R76, RZ, P1 ;  /* 0x000000ff4c4c7207 */ /* 0x000fe20000800000 */
[----:B------:R-:W-:Y:S10]  /*7160*/  @P2 BRA `(.L_x_108) ;  /* 0xffffffdc00702947 */ /* 0x000ff4000383ffff */
[----:B------:R-:W-:Y:S05]  /*7170*/  EXIT ;  /* 0x000000000000794d */ /* 0x000fea0003800000 */
.L_x_20:
[----:B--2---:R2:W1:Y:S02]  /*7180*/  SYNCS.PHASECHK.TRANS64.TRYWAIT P0, [R3+URZ+0x1a0], R2 ;  /* 0x0001a002030075a7 */ /* 0x00446400080011ff */
[----:B-1----:R-:W-:Y:S05]  /*7190*/  @!P0 NANOSLEEP.SYNCS 0x989680 ;  /* 0x009896800000895d */ /* 0x002fea0003900000 */
[----:B------:R-:W1:Y:S02]  /*71a0*/  @!P0 SYNCS.PHASECHK.TRANS64 P0, [R3+URZ+0x1a0], R2 ;  /* 0x0001a002030085a7 */ /* 0x000e6400080010ff */
[----:B-1----:R-:W-:Y:S05]  /*71b0*/  @!P0 BRA `(.L_x_20) ;  /* 0xfffffffc00f08947 */ /* 0x002fea000383ffff */
[----:B------:R-:W-:Y:S05]  /*71c0*/  BRA `(.L_x_109) ;  /* 0xffffffa400607947 */ /* 0x000fea000383ffff */
.L_x_23:
[----:B-1----:R-:W-:-:S07]  /*71d0*/  MOV R2, UR33 ;  /* 0x0000002100027c02 */ /* 0x002fce0008000f00 */
.L_x_110:
[----:B-1----:R1:W2:Y:S02]  /*71e0*/  SYNCS.PHASECHK.TRANS64.TRYWAIT P0, [R2+URZ+0x88], R5 ;  /* 0x00008805020075a7 */ /* 0x0022a400080011ff */
[----:B--2---:R-:W-:Y:S05]  /*71f0*/  @!P0 NANOSLEEP.SYNCS 0x989680 ;  /* 0x009896800000895d */ /* 0x004fea0003900000 */
[----:B------:R-:W2:Y:S02]  /*7200*/  @!P0 SYNCS.PHASECHK.TRANS64 P0, [R2+URZ+0x88], R5 ;  /* 0x00008805020085a7 */ /* 0x000ea400080010ff */
[----:B--2---:R-:W-:Y:S05]  /*7210*/  @!P0 BRA `(.L_x_110) ;  /* 0xfffffffc00f08947 */ /* 0x004fea000383ffff */
[----:B------:R-:W-:Y:S05]  /*7220*/  BRA `(.L_x_22) ;  /* 0xffffffa400b07947 */ /* 0x000fea000383ffff */
.L_x_29:
[----:B-1----:R-:W-:-:S07]  /*7230*/  MOV R2, UR17 ;  /* 0x0000001100027c02 */ /* 0x002fce0008000f00 */
.L_x_111:
[----:B-1----:R1:W2:Y:S02]  /*7240*/  SYNCS.PHASECHK.TRANS64.TRYWAIT P0, [R2+URZ+0x88], R5 ;  /* 0x00008805020075a7 */ /* 0x0022a400080011ff */
[----:B--2---:R-:W-:Y:S05]  /*7250*/  @!P0 NANOSLEEP.SYNCS 0x989680 ;  /* 0x009896800000895d */ /* 0x004fea0003900000 */
[----:B------:R-:W2:Y:S02]  /*7260*/  @!P0 SYNCS.PHASECHK.TRANS64 P0, [R2+URZ+0x88], R5 ;  /* 0x00008805020085a7 */ /* 0x000ea400080010ff */
[----:B--2---:R-:W-:Y:S05]  /*7270*/  @!P0 BRA `(.L_x_111) ;  /* 0xfffffffc00f08947 */ /* 0x004fea000383ffff */
[----:B------:R-:W-:Y:S05]  /*7280*/  BRA `(.L_x_28) ;  /* 0xffffffa800587947 */ /* 0x000fea000383ffff */
.L_x_33:
[----:B-1----:R1:W2:Y:S02]  /*7290*/  SYNCS.PHASECHK.TRANS64.TRYWAIT P0, [R2+URZ+0x130], R3 ;  /* 0x00013003020075a7 */ /* 0x0022a400080011ff */
[----:B--2---:R-:W-:Y:S05]  /*72a0*/  @!P0 NANOSLEEP.SYNCS 0x989680 ;  /* 0x009896800000895d */ /* 0x004fea0003900000 */
[----:B------:R-:W2:Y:S02]  /*72b0*/  @!P0 SYNCS.PHASECHK.TRANS64 P0, [R2+URZ+0x130], R3 ;  /* 0x00013003020085a7 */ /* 0x000ea400080010ff */
[----:B--2---:R-:W-:Y:S05]  /*72c0*/  @!P0 BRA `(.L_x_33) ;  /* 0xfffffffc00f08947 */ /* 0x004fea000383ffff */
[----:B------:R-:W-:Y:S05]  /*72d0*/  BRA `(.L_x_112) ;  /* 0xffffffa800e87947 */ /* 0x000fea000383ffff */
.L_x_37:
[----:B----4-:R-:W-:-:S07]  /*72e0*/  MOV R0, UR5 ;  /* 0x0000000500007c02 */ /* 0x010fce0008000f00 */
.L_x_113:
[----:B-1----:R1:W2:Y:S02]  /*72f0*/  SYNCS.PHASECHK.TRANS64.TRYWAIT P0, [R0+URZ], R3 ;  /* 0x00000003000075a7 */ /* 0x0022a400080011ff */
[----:B--2---:R-:W-:Y:S05]  /*7300*/  @!P0 NANOSLEEP.SYNCS 0x989680 ;  /* 0x009896800000895d */ /* 0x004fea0003900000 */
[----:B------:R-:W2:Y:S02]  /*7310*/  @!P0 SYNCS.PHASECHK.TRANS64 P0, [R0+URZ], R3 ;  /* 0x00000003000085a7 */ /* 0x000ea400080010ff */
[----:B--2---:R-:W-:Y:S05]  /*7320*/  @!P0 BRA `(.L_x_113) ;  /* 0xfffffffc00f08947 */ /* 0x004fea000383ffff */
[----:B------:R-:W-:Y:S05]  /*7330*/  BRA `(.L_x_114) ;  /* 0xffffffb000587947 */ /* 0x000fea000383ffff */
.L_x_38:
[----:B----4-:R-:W-:-:S07]  /*7340*/  MOV R0, UR5 ;  /* 0x0000000500007c02 */ /* 0x010fce0008000f00 */
.L_x_115:
[----:B-1----:R1:W2:Y:S02]  /*7350*/  SYNCS.PHASECHK.TRANS64.TRYWAIT P0, [R0+URZ], R3 ;  /* 0x00000003000075a7 */ /* 0x0022a400080011ff */
[----:B--2---:R-:W-:Y:S05]  /*7360*/  @!P0 NANOSLEEP.SYNCS 0x989680 ;  /* 0x009896800000895d */ /* 0x004fea0003900000 */
[----:B------:R-:W2:Y:S02]  /*7370*/  @!P0 SYNCS.PHASECHK.TRANS64 P0, [R0+URZ], R3 ;  /* 0x00000003000085a7 */ /* 0x000ea400080010ff */
[----:B--2---:R-:W-:Y:S05]  /*7380*/  @!P0 BRA `(.L_x_115) ;  /* 0xfffffffc00f08947 */ /* 0x004fea000383ffff */
[----:B------:R-:W-:Y:S05]  /*7390*/  BRA `(.L_x_116) ;  /* 0xffffffb000647947 */ /* 0x000fea000383ffff */
.L_x_39:
[----:B----4-:R-:W-:-:S07]  /*73a0*/  MOV R0, UR5 ;  /* 0x0000000500007c02 */ /* 0x010fce0008000f00 */
.L_x_117:
[----:B-1----:R1:W2:Y:S02]  /*73b0*/  SYNCS.PHASECHK.TRANS64.TRYWAIT P0, [R0+URZ], R3 ;  /* 0x00000003000075a7 */ /* 0x0022a400080011ff */
[----:B--2---:R-:W-:Y:S05]  /*73c0*/  @!P0 NANOSLEEP.SYNCS 0x989680 ;  /* 0x009896800000895d */ /* 0x004fea0003900000 */
[----:B------:R-:W2:Y:S02]  /*73d0*/  @!P0 SYNCS.PHASECHK.TRANS64 P0, [R0+URZ], R3 ;  /* 0x00000003000085a7 */ /* 0x000ea400080010ff */
[----:B--2---:R-:W-:Y:S05]  /*73e0*/  @!P0 BRA `(.L_x_117) ;  /* 0xfffffffc00f08947 */ /* 0x004fea000383ffff */
[----:B------:R-:W-:Y:S05]  /*73f0*/  BRA `(.L_x_118) ;  /* 0xffffffb000707947 */ /* 0x000fea000383ffff */
.L_x_40:
[----:B----4-:R-:W-:-:S07]  /*7400*/  MOV R0, UR5 ;  /* 0x0000000500007c02 */ /* 0x010fce0008000f00 */
.L_x_119:
[----:B-1----:R1:W2:Y:S02]  /*7410*/  SYNCS.PHASECHK.TRANS64.TRYWAIT P0, [R0+URZ], R3 ;  /* 0x00000003000075a7 */ /* 0x0022a400080011ff */
[----:B--2---:R-:W-:Y:S05]  /*7420*/  @!P0 NANOSLEEP.SYNCS 0x989680 ;  /* 0x009896800000895d */ /* 0x004fea0003900000 */
[----:B------:R-:W2:Y:S02]  /*7430*/  @!P0 SYNCS.PHASECHK.TRANS64 P0, [R0+URZ], R3 ;  /* 0x00000003000085a7 */ /* 0x000ea400080010ff */
[----:B--2---:R-:W-:Y:S05]  /*7440*/  @!P0 BRA `(.L_x_119) ;  /* 0xfffffffc00f08947 */ /* 0x004fea000383ffff */
[----:B------:R-:W-:Y:S05]  /*7450*/  BRA `(.L_x_120) ;  /* 0xffffffb0007c7947 */ /* 0x000fea000383ffff */
.L_x_41:
[----:B----4-:R-:W-:-:S07]  /*7460*/  MOV R0, UR5 ;  /* 0x0000000500007c02 */ /* 0x010fce0008000f00 */
.L_x_121:
[----:B-1----:R1:W2:Y:S02]  /*7470*/  SYNCS.PHASECHK.TRANS64.TRYWAIT P0, [R0+URZ], R3 ;  /* 0x00000003000075a7 */ /* 0x0022a400080011ff */
[----:B--2---:R-:W-:Y:S05]  /*7480*/  @!P0 NANOSLEEP.SYNCS 0x989680 ;  /* 0x009896800000895d */ /* 0x004fea0003900000 */
[----:B------:R-:W2:Y:S02]  /*7490*/  @!P0 SYNCS.PHASECHK.TRANS64 P0, [R0+URZ], R3 ;  /* 0x00000003000085a7 */ /* 0x000ea400080010ff */
[----:B--2---:R-:W-:Y:S05]  /*74a0*/  @!P0 BRA `(.L_x_121) ;  /* 0xfffffffc00f08947 */ /* 0x004fea000383ffff */
[----:B------:R-:W-:Y:S05]  /*74b0*/  BRA `(.L_x_122) ;  /* 0xffffffb000887947 */ /* 0x000fea000383ffff */
.L_x_42:
[----:B----4-:R-:W-:-:S07]  /*74c0*/  MOV R0, UR5 ;  /* 0x0000000500007c02 */ /* 0x010fce0008000f00 */
.L_x_123:
[----:B-1----:R1:W2:Y:S02]  /*74d0*/  SYNCS.PHASECHK.TRANS64.TRYWAIT P0, [R0+URZ], R3 ;  /* 0x00000003000075a7 */ /* 0x0022a400080011ff */
[----:B--2---:R-:W-:Y:S05]  /*74e0*/  @!P0 NANOSLEEP.SYNCS 0x989680 ;  /* 0x009896800000895d */ /* 0x004fea0003900000 */
[----:B------:R-:W2:Y:S02]  /*74f0*/  @!P0 SYNCS.PHASECHK.TRANS64 P0, [R0+URZ], R3 ;  /* 0x00000003000085a7 */ /* 0x000ea400080010ff */
[----:B--2---:R-:W-:Y:S05]  /*7500*/  @!P0 BRA `(.L_x_123) ;  /* 0xfffffffc00f08947 */ /* 0x004fea000383ffff */
[----:B------:R-:W-:Y:S05]  /*7510*/  BRA `(.L_x_124) ;  /* 0xffffffb000947947 */ /* 0x000fea000383ffff */
.L_x_43:
[----:B----4-:R-:W-:-:S07]  /*7520*/  MOV R0, UR5 ;  /* 0x0000000500007c02 */ /* 0x010fce0008000f00 */
.L_x_125:
[----:B-1----:R1:W2:Y:S02]  /*7530*/  SYNCS.PHASECHK.TRANS64.TRYWAIT P0, [R0+URZ], R3 ;  /* 0x00000003000075a7 */ /* 0x0022a400080011ff */
[----:B--2---:R-:W-:Y:S05]  /*7540*/  @!P0 NANOSLEEP.SYNCS 0x989680 ;  /* 0x009896800000895d */ /* 0x004fea0003900000 */
[----:B------:R-:W2:Y:S02]  /*7550*/  @!P0 SYNCS.PHASECHK.TRANS64 P0, [R0+URZ], R3 ;  /* 0x00000003000085a7 */ /* 0x000ea400080010ff */
[----:B--2---:R-:W-:Y:S05]  /*7560*/  @!P0 BRA `(.L_x_125) ;  /* 0xfffffffc00f08947 */ /* 0x004fea000383ffff */
[----:B------:R-:W-:Y:S05]  /*7570*/  BRA `(.L_x_126) ;  /* 0xffffffb000a07947 */ /* 0x000fea000383ffff */
.L_x_44:
[----:B----4-:R-:W-:-:S07]  /*7580*/  MOV R0, UR5 ;  /* 0x0000000500007c02 */ /* 0x010fce0008000f00 */
.L_x_127:
[----:B-1----:R1:W2:Y:S02]  /*7590*/  SYNCS.PHASECHK.TRANS64.TRYWAIT P0, [R0+URZ], R3 ;  /* 0x00000003000075a7 */ /* 0x0022a400080011ff */
[----:B--2---:R-:W-:Y:S05]  /*75a0*/  @!P0 NANOSLEEP.SYNCS 0x989680 ;  /* 0x009896800000895d */ /* 0x004fea0003900000 */
[----:B------:R-:W2:Y:S02]  /*75b0*/  @!P0 SYNCS.PHASECHK.TRANS64 P0, [R0+URZ], R3 ;  /* 0x00000003000085a7 */ /* 0x000ea400080010ff */
[----:B--2---:R-:W-:Y:S05]  /*75c0*/  @!P0 BRA `(.L_x_127) ;  /* 0xfffffffc00f08947 */ /* 0x004fea000383ffff */
[----:B------:R-:W-:Y:S05]  /*75d0*/  BRA `(.L_x_128) ;  /* 0xffffffb000ac7947 */ /* 0x000fea000383ffff */
.L_x_45:
[----:B----4-:R-:W-:-:S07]  /*75e0*/  MOV R0, UR5 ;  /* 0x0000000500007c02 */ /* 0x010fce0008000f00 */
.L_x_129:
[----:B-1----:R1:W2:Y:S02]  /*75f0*/  SYNCS.PHASECHK.TRANS64.TRYWAIT P0, [R0+URZ], R3 ;  /* 0x00000003000075a7 */ /* 0x0022a400080011ff */
[----:B--2---:R-:W-:Y:S05]  /*7600*/  @!P0 NANOSLEEP.SYNCS 0x989680 ;  /* 0x009896800000895d */ /* 0x004fea0003900000 */
[----:B------:R-:W2:Y:S02]  /*7610*/  @!P0 SYNCS.PHASECHK.TRANS64 P0, [R0+URZ], R3 ;  /* 0x00000003000085a7 */ /* 0x000ea400080010ff */
[----:B--2---:R-:W-:Y:S05]  /*7620*/  @!P0 BRA `(.L_x_129) ;  /* 0xfffffffc00f08947 */ /* 0x004fea000383ffff */
[----:B------:R-:W-:Y:S05]  /*7630*/  BRA `(.L_x_130) ;  /* 0xffffffb000b87947 */ /* 0x000fea000383ffff */
.L_x_46:
[----:B----4-:R-:W-:-:S07]  /*7640*/  MOV R0, UR5 ;  /* 0x0000000500007c02 */ /* 0x010fce0008000f00 */
.L_x_131:
[----:B-1----:R1:W2:Y:S02]  /*7650*/  SYNCS.PHASECHK.TRANS64.TRYWAIT P0, [R0+URZ], R3 ;  /* 0x00000003000075a7 */ /* 0x0022a400080011ff */
[----:B--2---:R-:W-:Y:S05]  /*7660*/  @!P0 NANOSLEEP.SYNCS 0x989680 ;  /* 0x009896800000895d */ /* 0x004fea0003900000 */
[----:B------:R-:W2:Y:S02]  /*7670*/  @!P0 SYNCS.PHASECHK.TRANS64 P0, [R0+URZ], R3 ;  /* 0x00000003000085a7 */ /* 0x000ea400080010ff */
[----:B--2---:R-:W-:Y:S05]  /*7680*/  @!P0 BRA `(.L_x_131) ;  /* 0xfffffffc00f08947 */ /* 0x004fea000383ffff */
[----:B------:R-:W-:Y:S05]  /*7690*/  BRA `(.L_x_132) ;  /* 0xffffffb000c47947 */ /* 0x000fea000383ffff */
.L_x_47:
[----:B----4-:R-:W-:-:S07]  /*76a0*/  MOV R0, UR5 ;  /* 0x0000000500007c02 */ /* 0x010fce0008000f00 */
.L_x_133:
[----:B-1----:R1:W2:Y:S02]  /*76b0*/  SYNCS.PHASECHK.TRANS64.TRYWAIT P0, [R0+URZ], R3 ;  /* 0x00000003000075a7 */ /* 0x0022a400080011ff */
[----:B--2---:R-:W-:Y:S05]  /*76c0*/  @!P0 NANOSLEEP.SYNCS 0x989680 ;  /* 0x009896800000895d */ /* 0x004fea0003900000 */
[----:B------:R-:W2:Y:S02]  /*76d0*/  @!P0 SYNCS.PHASECHK.TRANS64 P0, [R0+URZ], R3 ;  /* 0x00000003000085a7 */ /* 0x000ea400080010ff */
[----:B--2---:R-:W-:Y:S05]  /*76e0*/  @!P0 BRA `(.L_x_133) ;  /* 0xfffffffc00f08947 */ /* 0x004fea000383ffff */
[----:B------:R-:W-:Y:S05]  /*76f0*/  BRA `(.L_x_134) ;  /* 0xffffffb000d07947 */ /* 0x000fea000383ffff */
.L_x_48:
[----:B----4-:R-:W-:-:S07]  /*7700*/  MOV R0, UR5 ;  /* 0x0000000500007c02 */ /* 0x010fce0008000f00 */
.L_x_135:
[----:B-1----:R1:W2:Y:S02]  /*7710*/  SYNCS.PHASECHK.TRANS64.TRYWAIT P0, [R0+URZ], R3 ;  /* 0x00000003000075a7 */ /* 0x0022a400080011ff */
[----:B--2---:R-:W-:Y:S05]  /*7720*/  @!P0 NANOSLEEP.SYNCS 0x989680 ;  /* 0x009896800000895d */ /* 0x004fea0003900000 */
[----:B------:R-:W2:Y:S02]  /*7730*/  @!P0 SYNCS.PHASECHK.TRANS64 P0, [R0+URZ], R3 ;  /* 0x00000003000085a7 */ /* 0x000ea400080010ff */
[----:B--2---:R-:W-:Y:S05]  /*7740*/  @!P0 BRA `(.L_x_135) ;  /* 0xfffffffc00f08947 */ /* 0x004fea000383ffff */
[----:B------:R-:W-:Y:S05]  /*7750*/  BRA `(.L_x_136) ;  /* 0xffffffb000dc7947 */ /* 0x000fea000383ffff */
.L_x_49:
[----:B----4-:R-:W-:-:S07]  /*7760*/  MOV R0, UR5 ;  /* 0x0000000500007c02 */ /* 0x010fce0008000f00 */
.L_x_137:
[----:B-1----:R1:W2:Y:S02]  /*7770*/  SYNCS.PHASECHK.TRANS64.TRYWAIT P0, [R0+URZ], R3 ;  /* 0x00000003000075a7 */ /* 0x0022a400080011ff */
[----:B--2---:R-:W-:Y:S05]  /*7780*/  @!P0 NANOSLEEP.SYNCS 0x989680 ;  /* 0x009896800000895d */ /* 0x004fea0003900000 */
[----:B------:R-:W2:Y:S02]  /*7790*/  @!P0 SYNCS.PHASECHK.TRANS64 P0, [R0+URZ], R3 ;  /* 0x00000003000085a7 */ /* 0x000ea400080010ff */
[----:B--2---:R-:W-:Y:S05]  /*77a0*/  @!P0 BRA `(.L_x_137) ;  /* 0xfffffffc00f08947 */ /* 0x004fea000383ffff */
[----:B------:R-:W-:Y:S05]  /*77b0*/  BRA `(.L_x_138) ;  /* 0xffffffb000e87947 */ /* 0x000fea000383ffff */
.L_x_50:
[----:B----4-:R-:W-:-:S07]  /*77c0*/  MOV R0, UR5 ;  /* 0x0000000500007c02 */ /* 0x010fce0008000f00 */
.L_x_139:
[----:B-1----:R1:W2:Y:S02]  /*77d0*/  SYNCS.PHASECHK.TRANS64.TRYWAIT P0, [R0+URZ], R3 ;  /* 0x00000003000075a7 */ /* 0x0022a400080011ff */
[----:B--2---:R-:W-:Y:S05]  /*77e0*/  @!P0 NANOSLEEP.SYNCS 0x989680 ;  /* 0x009896800000895d */ /* 0x004fea0003900000 */
[----:B------:R-:W2:Y:S02]  /*77f0*/  @!P0 SYNCS.PHASECHK.TRANS64 P0, [R0+URZ], R3 ;  /* 0x00000003000085a7 */ /* 0x000ea400080010ff */
[----:B--2---:R-:W-:Y:S05]  /*7800*/  @!P0 BRA `(.L_x_139) ;  /* 0xfffffffc00f08947 */ /* 0x004fea000383ffff */
[----:B------:R-:W-:Y:S05]  /*7810*/  BRA `(.L_x_140) ;  /* 0xffffffb000f47947 */ /* 0x000fea000383ffff */
.L_x_51:
[----:B----4-:R-:W-:-:S07]  /*7820*/  MOV R0, UR5 ;  /* 0x0000000500007c02 */ /* 0x010fce0008000f00 */
.L_x_141:
[----:B-1----:R1:W2:Y:S02]  /*7830*/  SYNCS.PHASECHK.TRANS64.TRYWAIT P0, [R0+URZ], R3 ;  /* 0x00000003000075a7 */ /* 0x0022a400080011ff */
[----:B--2---:R-:W-:Y:S05]  /*7840*/  @!P0 NANOSLEEP.SYNCS 0x989680 ;  /* 0x009896800000895d */ /* 0x004fea0003900000 */
[----:B------:R-:W2:Y:S02]  /*7850*/  @!P0 SYNCS.PHASECHK.TRANS64 P0, [R0+URZ], R3 ;  /* 0x00000003000085a7 */ /* 0x000ea400080010ff */
[----:B--2---:R-:W-:Y:S05]  /*7860*/  @!P0 BRA `(.L_x_141) ;  /* 0xfffffffc00f08947 */ /* 0x004fea000383ffff */
[----:B------:R-:W-:Y:S05]  /*7870*/  BRA `(.L_x_142) ;  /* 0xffffffb400007947 */ /* 0x000fea000383ffff */
.L_x_52:
[----:B----4-:R-:W-:-:S07]  /*7880*/  MOV R0, UR5 ;  /* 0x0000000500007c02 */ /* 0x010fce0008000f00 */
.L_x_143:
[----:B-1----:R1:W2:Y:S02]  /*7890*/  SYNCS.PHASECHK.TRANS64.TRYWAIT P0, [R0+URZ], R3 ;  /* 0x00000003000075a7 */ /* 0x0022a400080011ff */
[----:B--2---:R-:W-:Y:S05]  /*78a0*/  @!P0 NANOSLEEP.SYNCS 0x989680 ;  /* 0x009896800000895d */ /* 0x004fea0003900000 */
[----:B------:R-:W2:Y:S02]  /*78b0*/  @!P0 SYNCS.PHASECHK.TRANS64 P0, [R0+URZ], R3 ;  /* 0x00000003000085a7 */ /* 0x000ea400080010ff */
[----:B--2---:R-:W-:Y:S05]  /*78c0*/  @!P0 BRA `(.L_x_143) ;  /* 0xfffffffc00f08947 */ /* 0x004fea000383ffff */
[----:B------:R-:W-:Y:S05]  /*78d0*/  BRA `(.L_x_144) ;  /* 0xffffffb4000c7947 */ /* 0x000fea000383ffff */
.L_x_55:
[----:B-1----:R1:W2:Y:S02]  /*78e0*/  SYNCS.PHASECHK.TRANS64.TRYWAIT P0, [R0+URZ+0x190], R5 ;  /* 0x00019005000075a7 */ /* 0x0022a400080011ff */
[----:B--2---:R-:W-:Y:S05]  /*78f0*/  @!P0 NANOSLEEP.SYNCS 0x989680 ;  /* 0x009896800000895d */ /* 0x004fea0003900000 */
[----:B------:R-:W2:Y:S02]  /*7900*/  @!P0 SYNCS.PHASECHK.TRANS64 P0, [R0+URZ+0x190], R5 ;  /* 0x00019005000085a7 */ /* 0x000ea400080010ff */
[----:B--2---:R-:W-:Y:S05]  /*7910*/  @!P0 BRA `(.L_x_55) ;  /* 0xfffffffc00f08947 */ /* 0x004fea000383ffff */
[----:B------:R-:W-:Y:S05]  /*7920*/  BRA `(.L_x_145) ;  /* 0xffffffb400687947 */ /* 0x000fea000383ffff */
.L_x_56:
[----:B------:R-:W-:-:S07]  /*7930*/  MOV R0, UR5 ;  /* 0x0000000500007c02 */ /* 0x000fce0008000f00 */
.L_x_146:
[----:B-1----:R1:W2:Y:S02]  /*7940*/  SYNCS.PHASECHK.TRANS64.TRYWAIT P0, [R0+URZ+0x140], R5 ;  /* 0x00014005000075a7 */ /* 0x0022a400080011ff */
[----:B--2---:R-:W-:Y:S05]  /*7950*/  @!P0 NANOSLEEP.SYNCS 0x989680 ;  /* 0x009896800000895d */ /* 0x004fea0003900000 */
[----:B------:R-:W2:Y:S02]  /*7960*/  @!P0 SYNCS.PHASECHK.TRANS64 P0, [R0+URZ+0x140], R5 ;  /* 0x00014005000085a7 */ /* 0x000ea400080010ff */
[----:B--2---:R-:W-:Y:S05]  /*7970*/  @!P0 BRA `(.L_x_146) ;  /* 0xfffffffc00f08947 */ /* 0x004fea000383ffff */
[----:B------:R-:W-:Y:S05]  /*7980*/  BRA `(.L_x_147) ;  /* 0xffffffb400787947 */ /* 0x000fea000383ffff */
.L_x_57:
[----:B-1----:R1:W2:Y:S02]  /*7990*/  SYNCS.PHASECHK.TRANS64.TRYWAIT P1, [R0+URZ+0x130], R5 ;  /* 0x00013005000075a7 */ /* 0x0022a400080211ff */
[----:B--2---:R-:W-:Y:S05]  /*79a0*/  @!P1 NANOSLEEP.SYNCS 0x989680 ;  /* 0x009896800000995d */ /* 0x004fea0003900000 */
[----:B------:R-:W2:Y:S02]  /*79b0*/  @!P1 SYNCS.PHASECHK.TRANS64 P1, [R0+URZ+0x130], R5 ;  /* 0x00013005000095a7 */ /* 0x000ea400080210ff */
[----:B--2---:R-:W-:Y:S05]  /*79c0*/  @!P1 BRA `(.L_x_57) ;  /* 0xfffffffc00f09947 */ /* 0x004fea000383ffff */
[----:B------:R-:W-:Y:S05]  /*79d0*/  BRA `(.L_x_148) ;  /* 0xffffffb400a87947 */ /* 0x000fea000383ffff */
.L_x_60:
[----:B------:R-:W-:-:S07]  /*79e0*/  MOV R0, UR5 ;  /* 0x0000000500007c02 */ /* 0x000fce0008000f00 */
.L_x_149:
[----:B-1----:R1:W2:Y:S02]  /*79f0*/  SYNCS.PHASECHK.TRANS64.TRYWAIT P0, [R0+URZ+0x140], R3 ;  /* 0x00014003000075a7 */ /* 0x0022a400080011ff */
[----:B--2---:R-:W-:Y:S05]  /*7a00*/  @!P0 NANOSLEEP.SYNCS 0x989680 ;  /* 0x009896800000895d */ /* 0x004fea0003900000 */
[----:B------:R-:W2:Y:S02]  /*7a10*/  @!P0 SYNCS.PHASECHK.TRANS64 P0, [R0+URZ+0x140], R3 ;  /* 0x00014003000085a7 */ /* 0x000ea400080010ff */
[----:B--2---:R-:W-:Y:S05]  /*7a20*/  @!P0 BRA `(.L_x_149) ;  /* 0xfffffffc00f08947 */ /* 0x004fea000383ffff */
[----:B------:R-:W-:Y:S05]  /*7a30*/  BRA `(.L_x_59) ;  /* 0xffffffb400fc7947 */ /* 0x000fea000383ffff */
.L_x_67:
[----:B-1----:R1:W2:Y:S02]  /*7a40*/  SYNCS.PHASECHK.TRANS64.TRYWAIT P1, [R0+URZ+0x130], R5 ;  /* 0x00013005000075a7 */ /* 0x0022a400080211ff */
[----:B--2---:R-:W-:Y:S05]  /*7a50*/  @!P1 NANOSLEEP.SYNCS 0x989680 ;  /* 0x009896800000995d */ /* 0x004fea0003900000 */
[----:B------:R-:W2:Y:S02]  /*7a60*/  @!P1 SYNCS.PHASECHK.TRANS64 P1, [R0+URZ+0x130], R5 ;  /* 0x00013005000095a7 */ /* 0x000ea400080210ff */
[----:B--2---:R-:W-:Y:S05]  /*7a70*/  @!P1 BRA `(.L_x_67) ;  /* 0xfffffffc00f09947 */ /* 0x004fea000383ffff */
[----:B------:R-:W-:Y:S05]  /*7a80*/  BRA `(.L_x_150) ;  /* 0xffffffbc005c7947 */ /* 0x000fea000383ffff */
.L_x_68:
[----:B------:R-:W-:-:S07]  /*7a90*/  MOV R3, UR8 ;  /* 0x0000000800037c02 */ /* 0x000fce0008000f00 */
.L_x_151:
[----:B-1----:R1:W2:Y:S02]  /*7aa0*/  SYNCS.PHASECHK.TRANS64.TRYWAIT P0, [R3+URZ+0x170], R0 ;  /* 0x00017000030075a7 */ /* 0x0022a400080011ff */
[----:B--2---:R-:W-:Y:S05]  /*7ab0*/  @!P0 NANOSLEEP.SYNCS 0x989680 ;  /* 0x009896800000895d */ /* 0x004fea0003900000 */
[----:B------:R-:W2:Y:S02]  /*7ac0*/  @!P0 SYNCS.PHASECHK.TRANS64 P0, [R3+URZ+0x170], R0 ;  /* 0x00017000030085a7 */ /* 0x000ea400080010ff */
[----:B--2---:R-:W-:Y:S05]  /*7ad0*/  @!P0 BRA `(.L_x_151) ;  /* 0xfffffffc00f08947 */ /* 0x004fea000383ffff */
[----:B------:R-:W-:Y:S05]  /*7ae0*/  BRA `(.L_x_152) ;  /* 0xffffffbc00947947 */ /* 0x000fea000383ffff */
.L_x_71:
[----:B------:R-:W-:Y:S07]  /*7af0*/  MOV R0, UR7 ;  /* 0x0000000700007c02 */ /* 0x000fee0008000f00 */
.L_x_153:
[----:B-1----:R1:W2:Y:S02]  /*7b00*/  SYNCS.PHASECHK.TRANS64.TRYWAIT P0, [R0+URZ], R3 ;  /* 0x00000003000075a7 */ /* 0x0022a400080011ff */
[----:B--2---:R-:W-:Y:S05]  /*7b10*/  @!P0 NANOSLEEP.SYNCS 0x989680 ;  /* 0x009896800000895d */ /* 0x004fea0003900000 */
[----:B------:R-:W2:Y:S02]  /*7b20*/  @!P0 SYNCS.PHASECHK.TRANS64 P0, [R0+URZ], R3 ;  /* 0x00000003000085a7 */ /* 0x000ea400080010ff */
[----:B--2---:R-:W-:Y:S05]  /*7b30*/  @!P0 BRA `(.L_x_153) ;  /* 0xfffffffc00f08947 */ /* 0x004fea000383ffff */
[----:B------:R-:W-:Y:S05]  /*7b40*/  BRA `(.L_x_70) ;  /* 0xffffffbc00b07947 */ /* 0x000fea000383ffff */
.L_x_74:
[----:B------:R-:W-:-:S07]  /*7b50*/  MOV R0, UR5 ;  /* 0x0000000500007c02 */ /* 0x000fce0008000f00 */
.L_x_154:
[----:B--2---:R2:W3:Y:S02]  /*7b60*/  SYNCS.PHASECHK.TRANS64.TRYWAIT P0, [R0+URZ], R3 ;  /* 0x00000003000075a7 */ /* 0x0044e400080011ff */
[----:B---3--:R-:W-:Y:S05]  /*7b70*/  @!P0 NANOSLEEP.SYNCS 0x989680 ;  /* 0x009896800000895d */ /* 0x008fea0003900000 */
[----:B------:R-:W3:Y:S02]  /*7b80*/  @!P0 SYNCS.PHASECHK.TRANS64 P0, [R0+URZ], R3 ;  /* 0x00000003000085a7 */ /* 0x000ee400080010ff */
[----:B---3--:R-:W-:Y:S05]  /*7b90*/  @!P0 BRA `(.L_x_154) ;  /* 0xfffffffc00f08947 */ /* 0x008fea000383ffff */
[----:B------:R-:W-:Y:S05]  /*7ba0*/  BRA `(.L_x_155) ;  /* 0xffffffc000647947 */ /* 0x000fea000383ffff */
.L_x_75:
[----:B------:R-:W-:-:S07]  /*7bb0*/  MOV R0, UR5 ;  /* 0x0000000500007c02 */ /* 0x000fce0008000f00 */
.L_x_156:
[----:B-1----:R1:W2:Y:S02]  /*7bc0*/  SYNCS.PHASECHK.TRANS64.TRYWAIT P0, [R0+URZ], R3 ;  /* 0x00000003000075a7 */ /* 0x0022a400080011ff */
[----:B--2---:R-:W-:Y:S05]  /*7bd0*/  @!P0 NANOSLEEP.SYNCS 0x989680 ;  /* 0x009896800000895d */ /* 0x004fea0003900000 */
[----:B------:R-:W2:Y:S02]  /*7be0*/  @!P0 SYNCS.PHASECHK.TRANS64 P0, [R0+URZ], R3 ;  /* 0x00000003000085a7 */ /* 0x000ea400080010ff */
[----:B--2---:R-:W-:Y:S05]  /*7bf0*/  @!P0 BRA `(.L_x_156) ;  /* 0xfffffffc00f08947 */ /* 0x004fea000383ffff */
[----:B------:R-:W-:Y:S05]  /*7c00*/  BRA `(.L_x_157) ;  /* 0xffffffc000707947 */ /* 0x000fea000383ffff */
.L_x_76:
[----:B------:R-:W-:-:S07]  /*7c10*/  MOV R0, UR5 ;  /* 0x0000000500007c02 */ /* 0x000fce0008000f00 */
.L_x_158:
[----:B-1----:R1:W2:Y:S02]  /*7c20*/  SYNCS.PHASECHK.TRANS64.TRYWAIT P0, [R0+URZ], R3 ;  /* 0x00000003000075a7 */ /* 0x0022a400080011ff */
[----:B--2---:R-:W-:Y:S05]  /*7c30*/  @!P0 NANOSLEEP.SYNCS 0x989680 ;  /* 0x009896800000895d */ /* 0x004fea0003900000 */
[----:B------:R-:W2:Y:S02]  /*7c40*/  @!P0 SYNCS.PHASECHK.TRANS64 P0, [R0+URZ], R3 ;  /* 0x00000003000085a7 */ /* 0x000ea400080010ff */
[----:B--2---:R-:W-:Y:S05]  /*7c50*/  @!P0 BRA `(.L_x_158) ;  /* 0xfffffffc00f08947 */ /* 0x004fea000383ffff */
[----:B------:R-:W-:Y:S05]  /*7c60*/  BRA `(.L_x_159) ;  /* 0xffffffc0007c7947 */ /* 0x000fea000383ffff */
.L_x_77:
[----:B------:R-:W-:-:S07]  /*7c70*/  MOV R0, UR7 ;  /* 0x0000000700007c02 */ /* 0x000fce0008000f00 */
.L_x_160:
[----:B-1----:R1:W2:Y:S02]  /*7c80*/  SYNCS.PHASECHK.TRANS64.TRYWAIT P0, [R0+URZ], R3 ;  /* 0x00000003000075a7 */ /* 0x0022a400080011ff */
[----:B--2---:R-:W-:Y:S05]  /*7c90*/  @!P0 NANOSLEEP.SYNCS 0x989680 ;  /* 0x009896800000895d */ /* 0x004fea0003900000 */
[----:B------:R-:W2:Y:S02]  /*7ca0*/  @!P0 SYNCS.PHASECHK.TRANS64 P0, [R0+URZ], R3 ;  /* 0x00000003000085a7 */ /* 0x000ea400080010ff */
[----:B--2---:R-:W-:Y:S05]  /*7cb0*/  @!P0 BRA `(.L_x_160) ;  /* 0xfffffffc00f08947 */ /* 0x004fea000383ffff */
[----:B------:R-:W-:Y:S05]  /*7cc0*/  BRA `(.L_x_161) ;  /* 0xffffffc000887947 */ /* 0x000fea000383ffff */
.L_x_82:
[----:B---3--:R3:W1:Y:S02]  /*7cd0*/  SYNCS.PHASECHK.TRANS64.TRYWAIT P0, [R0+URZ+0x130], R3 ;  /* 0x00013003000075a7 */ /* 0x00866400080011ff */
[----:B-1----:R-:W-:Y:S05]  /*7ce0*/  @!P0 NANOSLEEP.SYNCS 0x989680 ;  /* 0x009896800000895d */ /* 0x002fea0003900000 */
[----:B------:R-:W1:Y:S02]  /*7cf0*/  @!P0 SYNCS.PHASECHK.TRANS64 P0, [R0+URZ+0x130], R3 ;  /* 0x00013003000085a7 */ /* 0x000e6400080010ff */
[----:B-1----:R-:W-:Y:S05]  /*7d00*/  @!P0 BRA `(.L_x_82) ;  /* 0xfffffffc00f08947 */ /* 0x002fea000383ffff */
[----:B------:R-:W-:Y:S05]  /*7d10*/  BRA `(.L_x_162) ;  /* 0xffffffc400847947 */ /* 0x000fea000383ffff */
.L_x_85:
[----:B------:R-:W-:Y:S07]  /*7d20*/  MOV R0, UR6 ;  /* 0x0000000600007c02 */ /* 0x000fee0008000f00 */
.L_x_163:
[----:B-1----:R1:W3:Y:S02]  /*7d30*/  SYNCS.PHASECHK.TRANS64.TRYWAIT P0, [R0+URZ+0x128], R3 ;  /* 0x00012803000075a7 */ /* 0x0022e400080011ff */
[----:B---3--:R-:W-:Y:S05]  /*7d40*/  @!P0 NANOSLEEP.SYNCS 0x989680 ;  /* 0x009896800000895d */ /* 0x008fea0003900000 */
[----:B------:R-:W3:Y:S02]  /*7d50*/  @!P0 SYNCS.PHASECHK.TRANS64 P0, [R0+URZ+0x128], R3 ;  /* 0x00012803000085a7 */ /* 0x000ee400080010ff */
[----:B---3--:R-:W-:Y:S05]  /*7d60*/  @!P0 BRA `(.L_x_163) ;  /* 0xfffffffc00f08947 */ /* 0x008fea000383ffff */
[----:B------:R-:W-:Y:S05]  /*7d70*/  BRA `(.L_x_84) ;  /* 0xffffffc800707947 */ /* 0x000fea000383ffff */
.L_x_88:
[----:B------:R-:W-:Y:S07]  /*7d80*/  MOV R3, UR6 ;  /* 0x0000000600037c02 */ /* 0x000fee0008000f00 */
.L_x_164:
[----:B-1----:R1:W2:Y:S02]  /*7d90*/  SYNCS.PHASECHK.TRANS64.TRYWAIT P2, [R3+URZ+0x118], R26 ;  /* 0x0001181a030075a7 */ /* 0x0022a400080411ff */
[----:B--2---:R-:W-:Y:S05]  /*7da0*/  @!P2 NANOSLEEP.SYNCS 0x989680 ;  /* 0x009896800000a95d */ /* 0x004fea0003900000 */
[----:B------:R-:W2:Y:S02]  /*7db0*/  @!P2 SYNCS.PHASECHK.TRANS64 P2, [R3+URZ+0x118], R26 ;  /* 0x0001181a0300a5a7 */ /* 0x000ea400080410ff */
[----:B--2---:R-:W-:Y:S05]  /*7dc0*/  @!P2 BRA `(.L_x_164) ;  /* 0xfffffffc00f0a947 */ /* 0x004fea000383ffff */
[----:B------:R-:W-:Y:S05]  /*7dd0*/  BRA `(.L_x_165) ;  /* 0xffffffcc00047947 */ /* 0x000fea000383ffff */
.L_x_91:
[----:B--2---:R2:W4:Y:S02]  /*7de0*/  SYNCS.PHASECHK.TRANS64.TRYWAIT P0, [R0+URZ+0x130], R3 ;  /* 0x00013003000075a7 */ /* 0x00452400080011ff */
[----:B----4-:R-:W-:Y:S05]  /*7df0*/  @!P0 NANOSLEEP.SYNCS 0x989680 ;  /* 0x009896800000895d */ /* 0x010fea0003900000 */
[----:B------:R-:W4:Y:S02]  /*7e00*/  @!P0 SYNCS.PHASECHK.TRANS64 P0, [R0+URZ+0x130], R3 ;  /* 0x00013003000085a7 */ /* 0x000f2400080010ff */
[----:B----4-:R-:W-:Y:S05]  /*7e10*/  @!P0 BRA `(.L_x_91) ;  /* 0xfffffffc00f08947 */ /* 0x010fea000383ffff */
[----:B------:R-:W-:Y:S05]  /*7e20*/  BRA `(.L_x_166) ;  /* 0xffffffd000547947 */ /* 0x000fea000383ffff */
.L_x_102:
[----:B-1----:R-:W-:Y:S04]  /*7e30*/  MOV R0, UR43 ;  /* 0x0000002b00007c02 */ /* 0x002fe80008000f00 */
[----:B------:R1:W2:Y:S03]  /*7e40*/  SYNCS.PHASECHK.TRANS64.TRYWAIT P1, [R0+URZ+0x110], R3 ;  /* 0x00011003000075a7 */ /* 0x0002a600080211ff */
[----:B--2---:R-:W-:Y:S05]  /*7e50*/  @!P1 NANOSLEEP.SYNCS 0x989680 ;  /* 0x009896800000995d */ /* 0x004fea0003900000 */
[----:B------:R-:W2:Y:S02]  /*7e60*/  @!P1 SYNCS.PHASECHK.TRANS64 P1, [R0+URZ+0x110], R3 ;  /* 0x00011003000095a7 */ /* 0x000ea400080210ff */
[----:B--2---:R-:W-:Y:S05]  /*7e70*/  @!P1 BRA `(.L_x_102) ;  /* 0xfffffffc00ec9947 */ /* 0x004fea000383ffff */
[----:B------:R-:W-:Y:S05]  /*7e80*/  BRA `(.L_x_101) ;  /* 0xffffffdc00507947 */ /* 0x000fea000383ffff */
.L_x_104:
[----:B------:R1:W1:Y:S02]  /*7e90*/  SYNCS.PHASECHK.TRANS64.TRYWAIT P1, [R156+URZ+0x150], R5 ;  /* 0x000150059c0075a7 */ /* 0x00026400080211ff */
[----:B-1----:R-:W-:Y:S05]  /*7ea0*/  @!P1 NANOSLEEP.SYNCS 0x989680 ;  /* 0x009896800000995d */ /* 0x002fea0003900000 */
[----:B------:R-:W1:Y:S02]  /*7eb0*/  @!P1 SYNCS.PHASECHK.TRANS64 P1, [R156+URZ+0x150], R5 ;  /* 0x000150059c0095a7 */ /* 0x000e6400080210ff */
[----:B-1----:R-:W-:Y:S05]  /*7ec0*/  @!P1 BRA `(.L_x_104) ;  /* 0xfffffffc00f09947 */ /* 0x002fea000383ffff */
[----:B------:R-:W-:Y:S05]  /*7ed0*/  BRA `(.L_x_103) ;  /* 0xffffffdc00947947 */ /* 0x000fea000383ffff */
        .weak           $__internal_0_$__cuda_sm10x_tcgen05_guardrail_trap_col_being_dealloced_not_returned_by_alloc
        .type           $__internal_0_$__cuda_sm10x_tcgen05_guardrail_trap_col_being_dealloced_not_returned_by_alloc,@function
        .size           $__internal_0_$__cuda_sm10x_tcgen05_guardrail_trap_col_being_dealloced_not_returned_by_alloc,($__internal_1_$__cuda_sm10x_tcgen05_guardrail_trap_phase_invalid_during_alloc - $__internal_0_$__cuda_sm10x_tcgen05_guardrail_trap_col_being_dealloced_not_returned_by_alloc)
$__internal_0_$__cuda_sm10x_tcgen05_guardrail_trap_col_being_dealloced_not_returned_by_alloc:
[----:B------:R-:W-:Y:S05]  /*7ee0*/  BPT.TRAP 0x1 ;  /* 0x000000040000795c */ /* 0x000fea0000300000 */
[----:B------:R-:W-:-:S04]  /*7ef0*/  HFMA2 R3, -RZ, RZ, 0, 0 ;  /* 0x00000000ff037431 */ /* 0x000fc800000001ff */
[----:B------:R-:W-:Y:S05]  /*7f00*/  RET.REL.NODEC R2 `(_ZN7cutlass13device_kernelINS_4gemm6kernel13GemmUniversalIN4cute5tupleIJiiiiEEENS1_10collective13CollectiveMmaINS1_35MainloopSm100TmaUmmaWarpSpecializedILi17ELi2ELi4ENS5_IJNS4_1CILi1EEESB_SB_EEEEENS5_IJNSA_ILi128EEENSA_ILi64EEESF_EEENS_12float_e5m2_tENS5_IJlSB_lEEESH_SI_NS4_8TiledMMAINS4_8MMA_AtomIJNS4_10MMA_TraitsINS4_19SM100_MMA_F8F6F4_SSEJSH_SH_fSE_SF_NS4_17integral_constantINS4_4UMMA5MajorELSP_0EEESQ_NSN_INSO_7ScaleInELSR_0EEESS_EEEEEENS4_6LayoutISC_NS5_IJNSA_ILi0EEESW_SW_EEEEENS5_IJNS4_10UnderscoreESZ_SZ_EEEEENS4_13SM90_TMA_LOADENS4_14ComposedLayoutINS4_7SwizzleILi2ELi4ELi3EEENS4_18smem_ptr_flag_bitsILi8EEENSV_INS5_IJNSA_ILi8EEESF_EEENS5_IJSF_SB_EEEEEEEvNS4_8identityES12_S1C_vS1D_EENS_8epilogue10collective18CollectiveEpilogueINS1F_23Sm100TmaWarpSpecializedILi1ELi1ELi64ELb0ELb0EEEJSG_NS5_IJNSV_ISE_SB_EENSV_ISF_SB_EEEEESH_SI_SH_SI_NS1F_6fusion15FusionCallbacksIS1J_NS1N_17LinearCombinationISH_fSH_fLNS_15FloatRoundStyleE2EEESG_S1M_JEEENS4_5SM1004TMEM4LOAD26SM100_TMEM_LOAD_32dp32b64xES12_S1C_NS4_39AutoVectorizingCopyWithAssumedAlignmentILi128EEENS4_14SM90_TMA_STOREES1C_S1Y_S1Y_EEEvvEEEEvNT_6ParamsE) ;  /* 0xffffff80023c7950 */ /* 0x000fea0003c3ffff */
        .weak           $__internal_1_$__cuda_sm10x_tcgen05_guardrail_trap_phase_invalid_during_alloc
        .type           $__internal_1_$__cuda_sm10x_tcgen05_guardrail_trap_phase_invalid_during_alloc,@function
        .size           $__internal_1_$__cuda_sm10x_tcgen05_guardrail_trap_phase_invalid_during_alloc,($__internal_2_$__cuda_sm10x_tcgen05_guardrail_trap_unallocated_columns_being_dealloced - $__internal_1_$__cuda_sm10x_tcgen05_guardrail_trap_phase_invalid_during_alloc)
$__internal_1_$__cuda_sm10x_tcgen05_guardrail_trap_phase_invalid_during_alloc:
[----:B------:R-:W-:Y:S05]  /*7f10*/  BPT.TRAP 0x1 ;  /* 0x000000040000795c */ /* 0x000fea0000300000 */
[----:B------:R-:W-:-:S04]  /*7f20*/  MOV R3, 0x0 ;  /* 0x0000000000037802 */ /* 0x000fc80000000f00 */
[----:B------:R-:W-:Y:S05]  /*7f30*/  RET.REL.NODEC R2 `(_ZN7cutlass13device_kernelINS_4gemm6kernel13GemmUniversalIN4cute5tupleIJiiiiEEENS1_10collective13CollectiveMmaINS1_35MainloopSm100TmaUmmaWarpSpecializedILi17ELi2ELi4ENS5_IJNS4_1CILi1EEESB_SB_EEEEENS5_IJNSA_ILi128EEENSA_ILi64EEESF_EEENS_12float_e5m2_tENS5_IJlSB_lEEESH_SI_NS4_8TiledMMAINS4_8MMA_AtomIJNS4_10MMA_TraitsINS4_19SM100_MMA_F8F6F4_SSEJSH_SH_fSE_SF_NS4_17integral_constantINS4_4UMMA5MajorELSP_0EEESQ_NSN_INSO_7ScaleInELSR_0EEESS_EEEEEENS4_6LayoutISC_NS5_IJNSA_ILi0EEESW_SW_EEEEENS5_IJNS4_10UnderscoreESZ_SZ_EEEEENS4_13SM90_TMA_LOADENS4_14ComposedLayoutINS4_7SwizzleILi2ELi4ELi3EEENS4_18smem_ptr_flag_bitsILi8EEENSV_INS5_IJNSA_ILi8EEESF_EEENS5_IJSF_SB_EEEEEEEvNS4_8identityES12_S1C_vS1D_EENS_8epilogue10collective18CollectiveEpilogueINS1F_23Sm100TmaWarpSpecializedILi1ELi1ELi64ELb0ELb0EEEJSG_NS5_IJNSV_ISE_SB_EENSV_ISF_SB_EEEEESH_SI_SH_SI_NS1F_6fusion15FusionCallbacksIS1J_NS1N_17LinearCombinationISH_fSH_fLNS_15FloatRoundStyleE2EEESG_S1M_JEEENS4_5SM1004TMEM4LOAD26SM100_TMEM_LOAD_32dp32b64xES12_S1C_NS4_39AutoVectorizingCopyWithAssumedAlignmentILi128EEENS4_14SM90_TMA_STOREES1C_S1Y_S1Y_EEEvvEEEEvNT_6ParamsE) ;  /* 0xffffff8002307950 */ /* 0x000fea0003c3ffff */
        .weak           $__internal_2_$__cuda_sm10x_tcgen05_guardrail_trap_unallocated_columns_being_dealloced
        .type           $__internal_2_$__cuda_sm10x_tcgen05_guardrail_trap_unallocated_columns_being_dealloced,@function
        .size           $__internal_2_$__cuda_sm10x_tcgen05_guardrail_trap_unallocated_columns_being_dealloced,(.L_x_168 - $__internal_2_$__cuda_sm10x_tcgen05_guardrail_trap_unallocated_columns_being_dealloced)
$__internal_2_$__cuda_sm10x_tcgen05_guardrail_trap_unallocated_columns_being_dealloced:
[----:B------:R-:W-:Y:S05]  /*7f40*/  BPT.TRAP 0x1 ;  /* 0x000000040000795c */ /* 0x000fea0000300000 */
[----:B------:R-:W-:-:S04]  /*7f50*/  HFMA2 R3, -RZ, RZ, 0, 0 ;  /* 0x00000000ff037431 */ /* 0x000fc800000001ff */
[----:B------:R-:W-:Y:S05]  /*7f60*/  RET.REL.NODEC R2 `(_ZN7cutlass13device_kernelINS_4gemm6kernel13GemmUniversalIN4cute5tupleIJiiiiEEENS1_10collective13CollectiveMmaINS1_35MainloopSm100TmaUmmaWarpSpecializedILi17ELi2ELi4ENS5_IJNS4_1CILi1EEESB_SB_EEEEENS5_IJNSA_ILi128EEENSA_ILi64EEESF_EEENS_12float_e5m2_tENS5_IJlSB_lEEESH_SI_NS4_8TiledMMAINS4_8MMA_AtomIJNS4_10MMA_TraitsINS4_19SM100_MMA_F8F6F4_SSEJSH_SH_fSE_SF_NS4_17integral_constantINS4_4UMMA5MajorELSP_0EEESQ_NSN_INSO_7ScaleInELSR_0EEESS_EEEEEENS4_6LayoutISC_NS5_IJNSA_ILi0EEESW_SW_EEEEENS5_IJNS4_10UnderscoreESZ_SZ_EEEEENS4_13SM90_TMA_LOADENS4_14ComposedLayoutINS4_7SwizzleILi2ELi4ELi3EEENS4_18smem_ptr_flag_bitsILi8EEENSV_INS5_IJNSA_ILi8EEESF_EEENS5_IJSF_SB_EEEEEEEvNS4_8identityES12_S1C_vS1D_EENS_8epilogue10collective18CollectiveEpilogueINS1F_23Sm100TmaWarpSpecializedILi1ELi1ELi64ELb0ELb0EEEJSG_NS5_IJNSV_ISE_SB_EENSV_ISF_SB_EEEEESH_SI_SH_SI_NS1F_6fusion15FusionCallbacksIS1J_NS1N_17LinearCombinationISH_fSH_fLNS_15FloatRoundStyleE2EEESG_S1M_JEEENS4_5SM1004TMEM4LOAD26SM100_TMEM_LOAD_32dp32b64xES12_S1C_NS4_39AutoVectorizingCopyWithAssumedAlignmentILi128EEENS4_14SM90_TMA_STOREES1C_S1Y_S1Y_EEEvvEEEEvNT_6ParamsE) ;  /* 0xffffff8002247950 */ /* 0x000fea0003c3ffff */
.L_x_167:
[----:B------:R-:W-:-:S00]  /*7f70*/  BRA `(.L_x_167) ;  /* 0xfffffffc00fc7947 */ /* 0x000fc0000383ffff */
[----:B------:R-:W-:-:S00]  /*7f80*/  NOP ;  /* 0x0000000000007918 */ /* 0x000fc00000000000 */
[----:B------:R-:W-:-:S00]  /*7f90*/  NOP ;  /* 0x0000000000007918 */ /* 0x000fc00000000000 */
[----:B------:R-:W-:-:S00]  /*7fa0*/  NOP ;  /* 0x0000000000007918 */ /* 0x000fc00000000000 */
[----:B------:R-:W-:-:S00]  /*7fb0*/  NOP ;  /* 0x0000000000007918 */ /* 0x000fc00000000000 */
[----:B------:R-:W-:-:S00]  /*7fc0*/  NOP ;  /* 0x0000000000007918 */ /* 0x000fc00000000000 */
[----:B------:R-:W-:-:S00]  /*7fd0*/  NOP ;  /* 0x0000000000007918 */ /* 0x000fc00000000000 */
[----:B------:R-:W-:-:S00]  /*7fe0*/  NOP ;  /* 0x0000000000007918 */ /* 0x000fc00000000000 */
[----:B------:R-:W-:-:S00]  /*7ff0*/  NOP ;  /* 0x0000000000007918 */ /* 0x000fc00000000000 */
.L_x_168:


//--------------------- .nv.global.init           --------------------------
	.section	.nv.global.init,"aw",@progbits
.nv.global.init:
	.type		$str$27,@object
	.size		$str$27,($str$28 - $str$27)
$str$27:
        /*0000*/ 	.byte	0x28, 0x61, 0x64, 0x64, 0x72, 0x65, 0x73, 0x73, 0x20, 0x26, 0x20, 0x6d, 0x61, 0x73, 0x6b, 0x29
        /*0010*/ 	.byte	0x20, 0x3d, 0x3d, 0x20, 0x30, 0x00
	.type		$str$28,@object
	.size		$str$28,($str$26 - $str$28)
$str$28:
        /*0016*/ 	.byte	0x2f, 0x74, 0x6d, 0x70, 0x2f, 0x63, 0x75, 0x74, 0x6c, 0x61, 0x73, 0x73, 0x5f, 0x73, 0x77, 0x65
        /*0026*/ 	.byte	0x65, 0x70, 0x5f, 0x73, 0x72, 0x63, 0x2f, 0x69, 0x6e, 0x63, 0x6c, 0x75, 0x64, 0x65, 0x2f, 0x63
        /*0036*/ 	.byte	0x75, 0x74, 0x65, 0x2f, 0x70, 0x6f, 0x69, 0x6e, 0x74, 0x65, 0x72, 0x5f, 0x66, 0x6c, 0x61, 0x67
        /*0046*/ 	.byte	0x67, 0x65, 0x64, 0x2e, 0x68, 0x70, 0x70, 0x00
	.type		$str$26,@object
	.size		$str$26,($str$25 - $str$26)
$str$26:
        /*004e*/ 	.byte	0x2f, 0x74, 0x6d, 0x70, 0x2f, 0x63, 0x75, 0x74, 0x6c, 0x61, 0x73, 0x73, 0x5f, 0x73, 0x77, 0x65
        /*005e*/ 	.byte	0x65, 0x70, 0x5f, 0x73, 0x72, 0x63, 0x2f, 0x69, 0x6e, 0x63, 0x6c, 0x75, 0x64, 0x65, 0x2f, 0x63
        /*006e*/ 	.byte	0x75, 0x74, 0x65, 0x2f, 0x61, 0x74, 0x6f, 0x6d, 0x2f, 0x63, 0x6f, 0x70, 0x79, 0x5f, 0x74, 0x72
        /*007e*/ 	.byte	0x61, 0x69, 0x74, 0x73, 0x5f, 0x73, 0x6d, 0x31, 0x30, 0x30, 0x2e, 0x68, 0x70, 0x70, 0x00
	.type		$str$25,@object
	.size		$str$25,(__unnamed_1 - $str$25)
$str$25:
        /*008d*/ 	.byte	0x28, 0x28, 0x75, 0x69, 0x6e, 0x74, 0x33, 0x32, 0x5f, 0x74, 0x28, 0x74, 0x68, 0x72, 0x65, 0x61
        /*009d*/ 	.byte	0x64, 0x49, 0x64, 0x78, 0x2e, 0x78, 0x29, 0x20, 0x2f, 0x20, 0x33, 0x32, 0x29, 0x20, 0x25, 0x20
        /*00ad*/ 	.byte	0x34, 0x29, 0x20, 0x3d, 0x3d, 0x20, 0x28, 0x28, 0x28, 0x74, 0x6d, 0x65, 0x6d, 0x5f, 0x61, 0x64
        /*00bd*/ 	.byte	0x64, 0x72, 0x20, 0x3e, 0x3e, 0x20, 0x31, 0x36, 0x29, 0x20, 0x2f, 0x20, 0x33, 0x32, 0x29, 0x20
        /*00cd*/ 	.byte	0x25, 0x20, 0x34, 0x29, 0x00
	.type		__unnamed_1,@object
	.size		__unnamed_1,(__unnamed_2 - __unnamed_1)
__unnamed_1:
        /*00d2*/ 	.byte	0x61, 0x75, 0x74, 0x6f, 0x20, 0x63, 0x75, 0x74, 0x65, 0x3a, 0x3a, 0x61, 0x73, 0x5f, 0x70, 0x6f
        /* <DEDUP_REMOVED lines=24> */
        /*0262*/ 	.byte	0x43, 0x3c, 0x38, 0x31, 0x39, 0x32, 0x3e, 0x3e, 0x3e, 0x3e, 0x5d, 0x00
	.type		__unnamed_2,@object
	.size		__unnamed_2,(.L_2 - __unnamed_2)
__unnamed_2:
        /* <DEDUP_REMOVED lines=42> */
        /*050e*/ 	.byte	0x3e, 0x3e, 0x3e, 0x3e, 0x5d, 0x00
.L_2:


//--------------------- .nv.shared._ZN7cutlass13device_kernelINS_4gemm6kernel13GemmUniversalIN4cute5tupleIJiiiiEEENS1_10collective13CollectiveMmaINS1_35MainloopSm100TmaUmmaWarpSpecializedILi17ELi2ELi4ENS5_IJNS4_1CILi1EEESB_SB_EEEEENS5_IJNSA_ILi128EEENSA_ILi64EEESF_EEENS_12float_e5m2_tENS5_IJlSB_lEEESH_SI_NS4_8TiledMMAINS4_8MMA_AtomIJNS4_10MMA_TraitsINS4_19SM100_MMA_F8F6F4_SSEJSH_SH_fSE_SF_NS4_17integral_constantINS4_4UMMA5MajorELSP_0EEESQ_NSN_INSO_7ScaleInELSR_0EEESS_EEEEEENS4_6LayoutISC_NS5_IJNSA_ILi0EEESW_SW_EEEEENS5_IJNS4_10UnderscoreESZ_SZ_EEEEENS4_13SM90_TMA_LOADENS4_14ComposedLayoutINS4_7SwizzleILi2ELi4ELi3EEENS4_18smem_ptr_flag_bitsILi8EEENSV_INS5_IJNSA_ILi8EEESF_EEENS5_IJSF_SB_EEEEEEEvNS4_8identityES12_S1C_vS1D_EENS_8epilogue10collective18CollectiveEpilogueINS1F_23Sm100TmaWarpSpecializedILi1ELi1ELi64ELb0ELb0EEEJSG_NS5_IJNSV_ISE_SB_EENSV_ISF_SB_EEEEESH_SI_SH_SI_NS1F_6fusion15FusionCallbacksIS1J_NS1N_17LinearCombinationISH_fSH_fLNS_15FloatRoundStyleE2EEESG_S1M_JEEENS4_5SM1004TMEM4LOAD26SM100_TMEM_LOAD_32dp32b64xES12_S1C_NS4_39AutoVectorizingCopyWithAssumedAlignmentILi128EEENS4_14SM90_TMA_STOREES1C_S1Y_S1Y_EEEvvEEEEvNT_6ParamsE --------------------------
	.section	.nv.shared._ZN7cutlass13device_kernelINS_4gemm6kernel13GemmUniversalIN4cute5tupleIJiiiiEEENS1_10collective13CollectiveMmaINS1_35MainloopSm100TmaUmmaWarpSpecializedILi17ELi2ELi4ENS5_IJNS4_1CILi1EEESB_SB_EEEEENS5_IJNSA_ILi128EEENSA_ILi64EEESF_EEENS_12float_e5m2_tENS5_IJlSB_lEEESH_SI_NS4_8TiledMMAINS4_8MMA_AtomIJNS4_10MMA_TraitsINS4_19SM100_MMA_F8F6F4_SSEJSH_SH_fSE_SF_NS4_17integral_constantINS4_4UMMA5MajorELSP_0EEESQ_NSN_INSO_7ScaleInELSR_0EEESS_EEEEEENS4_6LayoutISC_NS5_IJNSA_ILi0EEESW_SW_EEEEENS5_IJNS4_10UnderscoreESZ_SZ_EEEEENS4_13SM90_TMA_LOADENS4_14ComposedLayoutINS4_7SwizzleILi2ELi4ELi3EEENS4_18smem_ptr_flag_bitsILi8EEENSV_INS5_IJNSA_ILi8EEESF_EEENS5_IJSF_SB_EEEEEEEvNS4_8identityES12_S1C_vS1D_EENS_8epilogue10collective18CollectiveEpilogueINS1F_23Sm100TmaWarpSpecializedILi1ELi1ELi64ELb0ELb0EEEJSG_NS5_IJNSV_ISE_SB_EENSV_ISF_SB_EEEEESH_SI_SH_SI_NS1F_6fusion15FusionCallbacksIS1J_NS1N_17LinearCombinationISH_fSH_fLNS_15FloatRoundStyleE2EEESG_S1M_JEEENS4_5SM1004TMEM4LOAD26SM100_TMEM_LOAD_32dp32b64xES12_S1C_NS4_39AutoVectorizingCopyWithAssumedAlignmentILi128EEENS4_14SM90_TMA_STOREES1C_S1Y_S1Y_EEEvvEEEEvNT_6ParamsE,"aw",@nobits
	.sectionflags	@""
	.align	16
	.zero		1024


//--------------------- .nv.shared.reserved.0     --------------------------
	.section	.nv.shared.reserved.0,"aw",@nobits
	.weak		__nv_reservedSMEM_offset_0_alias
	.size		__nv_reservedSMEM_offset_0_alias, 0, 64
	.other		__nv_reservedSMEM_offset_0_alias,@"STO_CUDA_RESERVED_SHARED STV_DEFAULT"
__nv_reservedSMEM_offset_0_alias:
	.zero		0
.nv.shared.reserved.0:
	.zero		64
	.weak		__nv_reservedSMEM_tcgen05_partition
	.type		__nv_reservedSMEM_tcgen05_partition,@object
	.size		__nv_reservedSMEM_tcgen05_partition,(.L_0 - __nv_reservedSMEM_tcgen05_partition)
__nv_reservedSMEM_tcgen05_partition:
	.zero		32
.L_0:


//--------------------- .nv.global                --------------------------
	.section	.nv.global,"aw",@nobits
.nv.global:
	.type		_ZN39_INTERNAL_34de4fa1_4_k_cu_22f038f6_77294cute1_E,@object
	.size		_ZN39_INTERNAL_34de4fa1_4_k_cu_22f038f6_77294cute1_E,(_ZN39_INTERNAL_34de4fa1_4_k_cu_22f038f6_77294cuda3std3__45__cpo6cbeginE - _ZN39_INTERNAL_34de4fa1_4_k_cu_22f038f6_77294cute1_E)
_ZN39_INTERNAL_34de4fa1_4_k_cu_22f038f6_77294cute1_E:
	.zero		1
	.type		_ZN39_INTERNAL_34de4fa1_4_k_cu_22f038f6_77294cuda3std3__45__cpo6cbeginE,@object
	.size		_ZN39_INTERNAL_34de4fa1_4_k_cu_22f038f6_77294cuda3std3__45__cpo6cbeginE,(_ZN39_INTERNAL_34de4fa1_4_k_cu_22f038f6_77294cuda3std3__48in_placeE - _ZN39_INTERNAL_34de4fa1_4_k_cu_22f038f6_77294cuda3std3__45__cpo6cbeginE)
_ZN39_INTERNAL_34de4fa1_4_k_cu_22f038f6_77294cuda3std3__45__cpo6cbeginE:
	.zero		1
	.type		_ZN39_INTERNAL_34de4fa1_4_k_cu_22f038f6_77294cuda3std3__48in_placeE,@object
	.size		_ZN39_INTERNAL_34de4fa1_4_k_cu_22f038f6_77294cuda3std3__48in_placeE,(_ZN39_INTERNAL_34de4fa1_4_k_cu_22f038f6_77294cuda3std6ranges3__45__cpo9iter_moveE - _ZN39_INTERNAL_34de4fa1_4_k_cu_22f038f6_77294cuda3std3__48in_placeE)
_ZN39_INTERNAL_34de4fa1_4_k_cu_22f038f6_77294cuda3std3__48in_placeE:
	.zero		1
	.type		_ZN39_INTERNAL_34de4fa1_4_k_cu_22f038f6_77294cuda3std6ranges3__45__cpo9iter_moveE,@object
	.size		_ZN39_INTERNAL_34de4fa1_4_k_cu_22f038f6_77294cuda3std6ranges3__45__cpo9iter_moveE,(_ZN39_INTERNAL_34de4fa1_4_k_cu_22f038f6_77294cuda3std3__45__cpo5beginE - _ZN39_INTERNAL_34de4fa1_4_k_cu_22f038f6_77294cuda3std6ranges3__45__cpo9iter_moveE)
_ZN39_INTERNAL_34de4fa1_4_k_cu_22f038f6_77294cuda3std6ranges3__45__cpo9iter_moveE:
	.zero		1
	.type		_ZN39_INTERNAL_34de4fa1_4_k_cu_22f038f6_77294cuda3std3__45__cpo5beginE,@object
	.size		_ZN39_INTERNAL_34de4fa1_4_k_cu_22f038f6_77294cuda3std3__45__cpo5beginE,(_ZN39_INTERNAL_34de4fa1_4_k_cu_22f038f6_77294cuda3std3__441_GLOBAL__N__34de4fa1_4_k_cu_22f038f6_77296ignoreE - _ZN39_INTERNAL_34de4fa1_4_k_cu_22f038f6_77294cuda3std3__45__cpo5beginE)
_ZN39_INTERNAL_34de4fa1_4_k_cu_22f038f6_77294cuda3std3__45__cpo5beginE:
	.zero		1
	.type		_ZN39_INTERNAL_34de4fa1_4_k_cu_22f038f6_77294cuda3std3__441_GLOBAL__N__34de4fa1_4_k_cu_22f038f6_77296ignoreE,@object
	.size		_ZN39_INTERNAL_34de4fa1_4_k_cu_22f038f6_77294cuda3std3__441_GLOBAL__N__34de4fa1_4_k_cu_22f038f6_77296ignoreE,(_ZN39_INTERNAL_34de4fa1_4_k_cu_22f038f6_77294cute7productE - _ZN39_INTERNAL_34de4fa1_4_k_cu_22f038f6_77294cuda3std3__441_GLOBAL__N__34de4fa1_4_k_cu_22f038f6_77296ignoreE)
_ZN39_INTERNAL_34de4fa1_4_k_cu_22f038f6_77294cuda3std3__441_GLOBAL__N__34de4fa1_4_k_cu_22f038f6_77296ignoreE:
	.zero		1
	.type		_ZN39_INTERNAL_34de4fa1_4_k_cu_22f038f6_77294cute7productE,@object
	.size		_ZN39_INTERNAL_34de4fa1_4_k_cu_22f038f6_77294cute7productE,(_ZN39_INTERNAL_34de4fa1_4_k_cu_22f038f6_77294cuda3std3__45__cpo3endE - _ZN39_INTERNAL_34de4fa1_4_k_cu_22f038f6_77294cute7productE)
_ZN39_INTERNAL_34de4fa1_4_k_cu_22f038f6_77294cute7productE:
	.zero		1
	.type		_ZN39_INTERNAL_34de4fa1_4_k_cu_22f038f6_77294cuda3std3__45__cpo3endE,@object
	.size		_ZN39_INTERNAL_34de4fa1_4_k_cu_22f038f6_77294cuda3std3__45__cpo3endE,(_ZN39_INTERNAL_34de4fa1_4_k_cu_22f038f6_77294cuda3std3__419piecewise_constructE - _ZN39_INTERNAL_34de4fa1_4_k_cu_22f038f6_77294cuda3std3__45__cpo3endE)
_ZN39_INTERNAL_34de4fa1_4_k_cu_22f038f6_77294cuda3std3__45__cpo3endE:
	.zero		1
	.type		_ZN39_INTERNAL_34de4fa1_4_k_cu_22f038f6_77294cuda3std3__419piecewise_constructE,@object
	.size		_ZN39_INTERNAL_34de4fa1_4_k_cu_22f038f6_77294cuda3std3__419piecewise_constructE,(_ZN39_INTERNAL_34de4fa1_4_k_cu_22f038f6_77294cuda3std3__45__cpo4cendE - _ZN39_INTERNAL_34de4fa1_4_k_cu_22f038f6_77294cuda3std3__419piecewise_constructE)
_ZN39_INTERNAL_34de4fa1_4_k_cu_22f038f6_77294cuda3std3__419piecewise_constructE:
	.zero		1
	.type		_ZN39_INTERNAL_34de4fa1_4_k_cu_22f038f6_77294cuda3std3__45__cpo4cendE,@object
	.size		_ZN39_INTERNAL_34de4fa1_4_k_cu_22f038f6_77294cuda3std3__45__cpo4cendE,(_ZN39_INTERNAL_34de4fa1_4_k_cu_22f038f6_77294cuda3std6ranges3__45__cpo4swapE - _ZN39_INTERNAL_34de4fa1_4_k_cu_22f038f6_77294cuda3std3__45__cpo4cendE)
_ZN39_INTERNAL_34de4fa1_4_k_cu_22f038f6_77294cuda3std3__45__cpo4cendE:
	.zero		1
	.type		_ZN39_INTERNAL_34de4fa1_4_k_cu_22f038f6_77294cuda3std6ranges3__45__cpo4swapE,@object
	.size		_ZN39_INTERNAL_34de4fa1_4_k_cu_22f038f6_77294cuda3std6ranges3__45__cpo4swapE,(.L_10 - _ZN39_INTERNAL_34de4fa1_4_k_cu_22f038f6_77294cuda3std6ranges3__45__cpo4swapE)
_ZN39_INTERNAL_34de4fa1_4_k_cu_22f038f6_77294cuda3std6ranges3__45__cpo4swapE:
	.zero		1
.L_10:


//--------------------- .nv.constant0._ZN7cutlass13device_kernelINS_4gemm6kernel13GemmUniversalIN4cute5tupleIJiiiiEEENS1_10collective13CollectiveMmaINS1_35MainloopSm100TmaUmmaWarpSpecializedILi17ELi2ELi4ENS5_IJNS4_1CILi1EEESB_SB_EEEEENS5_IJNSA_ILi128EEENSA_ILi64EEESF_EEENS_12float_e5m2_tENS5_IJlSB_lEEESH_SI_NS4_8TiledMMAINS4_8MMA_AtomIJNS4_10MMA_TraitsINS4_19SM100_MMA_F8F6F4_SSEJSH_SH_fSE_SF_NS4_17integral_constantINS4_4UMMA5MajorELSP_0EEESQ_NSN_INSO_7ScaleInELSR_0EEESS_EEEEEENS4_6LayoutISC_NS5_IJNSA_ILi0EEESW_SW_EEEEENS5_IJNS4_10UnderscoreESZ_SZ_EEEEENS4_13SM90_TMA_LOADENS4_14ComposedLayoutINS4_7SwizzleILi2ELi4ELi3EEENS4_18smem_ptr_flag_bitsILi8EEENSV_INS5_IJNSA_ILi8EEESF_EEENS5_IJSF_SB_EEEEEEEvNS4_8identityES12_S1C_vS1D_EENS_8epilogue10collective18CollectiveEpilogueINS1F_23Sm100TmaWarpSpecializedILi1ELi1ELi64ELb0ELb0EEEJSG_NS5_IJNSV_ISE_SB_EENSV_ISF_SB_EEEEESH_SI_SH_SI_NS1F_6fusion15FusionCallbacksIS1J_NS1N_17LinearCombinationISH_fSH_fLNS_15FloatRoundStyleE2EEESG_S1M_JEEENS4_5SM1004TMEM4LOAD26SM100_TMEM_LOAD_32dp32b64xES12_S1C_NS4_39AutoVectorizingCopyWithAssumedAlignmentILi128EEENS4_14SM90_TMA_STOREES1C_S1Y_S1Y_EEEvvEEEEvNT_6ParamsE --------------------------
	.section	.nv.constant0._ZN7cutlass13device_kernelINS_4gemm6kernel13GemmUniversalIN4cute5tupleIJiiiiEEENS1_10collective13CollectiveMmaINS1_35MainloopSm100TmaUmmaWarpSpecializedILi17ELi2ELi4ENS5_IJNS4_1CILi1EEESB_SB_EEEEENS5_IJNSA_ILi128EEENSA_ILi64EEESF_EEENS_12float_e5m2_tENS5_IJlSB_lEEESH_SI_NS4_8TiledMMAINS4_8MMA_AtomIJNS4_10MMA_TraitsINS4_19SM100_MMA_F8F6F4_SSEJSH_SH_fSE_SF_NS4_17integral_constantINS4_4UMMA5MajorELSP_0EEESQ_NSN_INSO_7ScaleInELSR_0EEESS_EEEEEENS4_6LayoutISC_NS5_IJNSA_ILi0EEESW_SW_EEEEENS5_IJNS4_10UnderscoreESZ_SZ_EEEEENS4_13SM90_TMA_LOADENS4_14ComposedLayoutINS4_7SwizzleILi2ELi4ELi3EEENS4_18smem_ptr_flag_bitsILi8EEENSV_INS5_IJNSA_ILi8EEESF_EEENS5_IJSF_SB_EEEEEEEvNS4_8identityES12_S1C_vS1D_EENS_8epilogue10collective18CollectiveEpilogueINS1F_23Sm100TmaWarpSpecializedILi1ELi1ELi64ELb0ELb0EEEJSG_NS5_IJNSV_ISE_SB_EENSV_ISF_SB_EEEEESH_SI_SH_SI_NS1F_6fusion15FusionCallbacksIS1J_NS1N_17LinearCombinationISH_fSH_fLNS_15FloatRoundStyleE2EEESG_S1M_JEEENS4_5SM1004TMEM4LOAD26SM100_TMEM_LOAD_32dp32b64xES12_S1C_NS4_39AutoVectorizingCopyWithAssumedAlignmentILi128EEENS4_14SM90_TMA_STOREES1C_S1Y_S1Y_EEEvvEEEEvNT_6ParamsE,"a",@progbits
	.sectionflags	@""
	.align	4
.nv.constant0._ZN7cutlass13device_kernelINS_4gemm6kernel13GemmUniversalIN4cute5tupleIJiiiiEEENS1_10collective13CollectiveMmaINS1_35MainloopSm100TmaUmmaWarpSpecializedILi17ELi2ELi4ENS5_IJNS4_1CILi1EEESB_SB_EEEEENS5_IJNSA_ILi128EEENSA_ILi64EEESF_EEENS_12float_e5m2_tENS5_IJlSB_lEEESH_SI_NS4_8TiledMMAINS4_8MMA_AtomIJNS4_10MMA_TraitsINS4_19SM100_MMA_F8F6F4_SSEJSH_SH_fSE_SF_NS4_17integral_constantINS4_4UMMA5MajorELSP_0EEESQ_NSN_INSO_7ScaleInELSR_0EEESS_EEEEEENS4_6LayoutISC_NS5_IJNSA_ILi0EEESW_SW_EEEEENS5_IJNS4_10UnderscoreESZ_SZ_EEEEENS4_13SM90_TMA_LOADENS4_14ComposedLayoutINS4_7SwizzleILi2ELi4ELi3EEENS4_18smem_ptr_flag_bitsILi8EEENSV_INS5_IJNSA_ILi8EEESF_EEENS5_IJSF_SB_EEEEEEEvNS4_8identityES12_S1C_vS1D_EENS_8epilogue10collective18CollectiveEpilogueINS1F_23Sm100TmaWarpSpecializedILi1ELi1ELi64ELb0ELb0EEEJSG_NS5_IJNSV_ISE_SB_EENSV_ISF_SB_EEEEESH_SI_SH_SI_NS1F_6fusion15FusionCallbacksIS1J_NS1N_17LinearCombinationISH_fSH_fLNS_15FloatRoundStyleE2EEESG_S1M_JEEENS4_5SM1004TMEM4LOAD26SM100_TMEM_LOAD_32dp32b64xES12_S1C_NS4_39AutoVectorizingCopyWithAssumedAlignmentILi128EEENS4_14SM90_TMA_STOREES1C_S1Y_S1Y_EEEvvEEEEvNT_6ParamsE:
	.zero		2944


//--------------------- SYMBOLS --------------------------

	.type		.nv.reservedSmem.offset0,@object
	.size		.nv.reservedSmem.offset0,0x4
	.type		.nv.reservedSmem.cap,@object
	.size		.nv.reservedSmem.cap,0x4
	.type		__assertfail,@function
